//
// Generated by NVIDIA NVVM Compiler
//
// Compiler Build ID: CL-36424714
// Cuda compilation tools, release 13.0, V13.0.88
// Based on NVVM 20.0.0
//

.version 9.0
.target sm_100
.address_size 64

	// .globl	_ZN15flash_attention22flash_attention_kernelILi32ELi32ELi1EEEvPfS1_S1_S1_S1_ii
.extern .shared .align 16 .b8 _ZN15flash_attention10shared_memE[];

.visible .entry _ZN15flash_attention22flash_attention_kernelILi32ELi32ELi1EEEvPfS1_S1_S1_S1_ii(
	.param .u64 .ptr .align 1 _ZN15flash_attention22flash_attention_kernelILi32ELi32ELi1EEEvPfS1_S1_S1_S1_ii_param_0,
	.param .u64 .ptr .align 1 _ZN15flash_attention22flash_attention_kernelILi32ELi32ELi1EEEvPfS1_S1_S1_S1_ii_param_1,
	.param .u64 .ptr .align 1 _ZN15flash_attention22flash_attention_kernelILi32ELi32ELi1EEEvPfS1_S1_S1_S1_ii_param_2,
	.param .u64 .ptr .align 1 _ZN15flash_attention22flash_attention_kernelILi32ELi32ELi1EEEvPfS1_S1_S1_S1_ii_param_3,
	.param .u64 .ptr .align 1 _ZN15flash_attention22flash_attention_kernelILi32ELi32ELi1EEEvPfS1_S1_S1_S1_ii_param_4,
	.param .u32 _ZN15flash_attention22flash_attention_kernelILi32ELi32ELi1EEEvPfS1_S1_S1_S1_ii_param_5,
	.param .u32 _ZN15flash_attention22flash_attention_kernelILi32ELi32ELi1EEEvPfS1_S1_S1_S1_ii_param_6
)
{
	.reg .pred 	%p<72>;
	.reg .b32 	%r<345>;
	.reg .b32 	%f<411>;
	.reg .b64 	%rd<32>;

	ld.param.u64 	%rd7, [_ZN15flash_attention22flash_attention_kernelILi32ELi32ELi1EEEvPfS1_S1_S1_S1_ii_param_0];
	ld.param.u64 	%rd8, [_ZN15flash_attention22flash_attention_kernelILi32ELi32ELi1EEEvPfS1_S1_S1_S1_ii_param_1];
	ld.param.u64 	%rd9, [_ZN15flash_attention22flash_attention_kernelILi32ELi32ELi1EEEvPfS1_S1_S1_S1_ii_param_2];
	ld.param.u64 	%rd10, [_ZN15flash_attention22flash_attention_kernelILi32ELi32ELi1EEEvPfS1_S1_S1_S1_ii_param_3];
	ld.param.u64 	%rd11, [_ZN15flash_attention22flash_attention_kernelILi32ELi32ELi1EEEvPfS1_S1_S1_S1_ii_param_4];
	ld.param.u32 	%r128, [_ZN15flash_attention22flash_attention_kernelILi32ELi32ELi1EEEvPfS1_S1_S1_S1_ii_param_5];
	ld.param.u32 	%r129, [_ZN15flash_attention22flash_attention_kernelILi32ELi32ELi1EEEvPfS1_S1_S1_S1_ii_param_6];
	mov.u32 	%r1, %tid.x;
	cvt.rn.f32.s32 	%f57, %r128;
	mul.f32 	%f58, %f57, 0f3D000000;
	cvt.rpi.f32.f32 	%f59, %f58;
	cvt.rzi.s32.f32 	%r2, %f59;
	shl.b32 	%r3, %r129, 7;
	mov.u32 	%r130, %ctaid.y;
	mul.lo.s32 	%r4, %r128, %r130;
	mul.lo.s32 	%r131, %r4, %r129;
	cvt.u64.u32 	%rd1, %r131;
	mov.u32 	%r132, %ctaid.x;
	shl.b32 	%r5, %r132, 5;
	mul.lo.s32 	%r133, %r129, %r5;
	cvt.u64.u32 	%rd12, %r133;
	add.s64 	%rd2, %rd1, %rd12;
	cvt.rn.f32.s32 	%f60, %r129;
	sqrt.rn.f32 	%f61, %f60;
	rcp.rn.f32 	%f1, %f61;
	shl.b32 	%r6, %r129, 5;
	setp.ge.s32 	%p1, %r1, %r6;
	@%p1 bra 	$L__BB0_3;
	mov.u32 	%r7, %ntid.x;
	cvta.to.global.u64 	%rd3, %rd8;
	mov.u32 	%r305, %r1;
$L__BB0_2:
	shl.b32 	%r134, %r305, 2;
	mov.u32 	%r135, _ZN15flash_attention10shared_memE;
	add.s32 	%r136, %r135, %r134;
	mov.b32 	%r137, 0;
	st.shared.u32 	[%r136], %r137;
	cvt.s64.s32 	%rd13, %r305;
	add.s64 	%rd14, %rd2, %rd13;
	shl.b64 	%rd15, %rd14, 2;
	add.s64 	%rd16, %rd3, %rd15;
	ld.global.f32 	%f62, [%rd16];
	add.s32 	%r138, %r136, %r3;
	st.shared.f32 	[%r138], %f62;
	add.s32 	%r305, %r305, %r7;
	setp.lt.s32 	%p2, %r305, %r6;
	@%p2 bra 	$L__BB0_2;
$L__BB0_3:
	mov.u32 	%r139, _ZN15flash_attention10shared_memE;
	add.s32 	%r10, %r139, %r3;
	add.s32 	%r11, %r10, %r3;
	add.s32 	%r12, %r11, %r3;
	add.s32 	%r13, %r12, %r3;
	setp.gt.u32 	%p3, %r1, 31;
	@%p3 bra 	$L__BB0_5;
	shl.b32 	%r140, %r1, 2;
	add.s32 	%r141, %r13, %r140;
	mov.b32 	%r142, 0;
	st.shared.u32 	[%r141], %r142;
	mov.b32 	%r143, -8388609;
	st.shared.u32 	[%r141+256], %r143;
$L__BB0_5:
	add.s32 	%r337, %r13, 128;
	add.s32 	%r338, %r13, 256;
	setp.lt.s32 	%p4, %r2, 1;
	mov.u32 	%r336, %r13;
	@%p4 bra 	$L__BB0_84;
	mov.u32 	%r16, %ntid.x;
	and.b32  	%r17, %r1, 7;
	shr.u32 	%r18, %r1, 3;
	mul.lo.s32 	%r19, %r18, %r129;
	shl.b32 	%r20, %r18, 5;
	and.b32  	%r21, %r1, 775;
	add.s32 	%r22, %r129, -1;
	sub.s32 	%r23, %r22, %r17;
	and.b32  	%r24, %r129, 7;
	add.s32 	%r25, %r24, -1;
	and.b32  	%r26, %r129, 3;
	and.b32  	%r27, %r129, 2147483640;
	and.b32  	%r28, %r129, 1;
	and.b32  	%r29, %r23, 24;
	add.s32 	%r145, %r17, %r19;
	shl.b32 	%r146, %r145, 2;
	add.s32 	%r30, %r139, %r146;
	shl.b32 	%r148, %r129, 9;
	shl.b32 	%r149, %r18, 7;
	add.s32 	%r150, %r148, %r149;
	shl.b32 	%r151, %r1, 2;
	and.b32  	%r152, %r151, 28;
	or.b32  	%r153, %r150, %r152;
	add.s32 	%r154, %r153, %r139;
	add.s32 	%r31, %r154, 512;
	add.s32 	%r308, %r13, 384;
	cvta.to.global.u64 	%rd4, %rd9;
	cvta.to.global.u64 	%rd5, %rd10;
	mov.b32 	%r307, 0;
	mov.u32 	%r306, %r128;
	mov.u32 	%r310, %r337;
	mov.u32 	%r336, %r13;
$L__BB0_7:
	mov.u32 	%r337, %r336;
	mov.u32 	%r336, %r310;
	mov.u32 	%r36, %r338;
	mov.u32 	%r338, %r308;
	setp.ge.s32 	%p5, %r1, %r6;
	min.s32 	%r155, %r306, 32;
	max.s32 	%r39, %r155, 1;
	and.b32  	%r40, %r39, 3;
	and.b32  	%r41, %r39, 7;
	and.b32  	%r42, %r39, 15;
	shl.b32 	%r43, %r307, 5;
	sub.s32 	%r44, %r128, %r43;
	@%p5 bra 	$L__BB0_10;
	mul.lo.s32 	%r45, %r43, %r129;
	mov.u32 	%r312, %r1;
$L__BB0_9:
	add.s32 	%r156, %r312, %r45;
	cvt.s64.s32 	%rd17, %r156;
	add.s64 	%rd18, %rd17, %rd1;
	shl.b64 	%rd19, %rd18, 2;
	add.s64 	%rd20, %rd4, %rd19;
	ld.global.f32 	%f63, [%rd20];
	shl.b32 	%r157, %r312, 2;
	add.s32 	%r158, %r11, %r157;
	st.shared.f32 	[%r158], %f63;
	add.s64 	%rd21, %rd5, %rd19;
	ld.global.f32 	%f64, [%rd21];
	add.s32 	%r159, %r158, %r3;
	st.shared.f32 	[%r159], %f64;
	add.s32 	%r312, %r312, %r16;
	setp.lt.s32 	%p6, %r312, %r6;
	@%p6 bra 	$L__BB0_9;
$L__BB0_10:
	setp.gt.u32 	%p7, %r1, 255;
	bar.sync 	0;
	@%p7 bra 	$L__BB0_26;
	setp.gt.s32 	%p8, %r129, 0;
	mov.u32 	%r318, %r31;
	mov.u32 	%r319, %r17;
	@%p8 bra 	$L__BB0_12;
	bra.uni 	$L__BB0_25;
$L__BB0_12:
	mov.u32 	%r313, %r17;
$L__BB0_13:
	mov.u32 	%r48, %r313;
	setp.lt.u32 	%p10, %r22, 7;
	mul.lo.s32 	%r49, %r48, %r129;
	mov.f32 	%f386, 0f00000000;
	mov.b32 	%r316, 0;
	@%p10 bra 	$L__BB0_16;
	mov.f32 	%f386, 0f00000000;
	mov.b32 	%r314, 0;
$L__BB0_15:
	.pragma "nounroll";
	add.s32 	%r162, %r314, %r19;
	shl.b32 	%r163, %r162, 2;
	add.s32 	%r164, %r10, %r163;
	ld.shared.f32 	%f69, [%r164];
	add.s32 	%r165, %r314, %r49;
	shl.b32 	%r166, %r165, 2;
	add.s32 	%r167, %r11, %r166;
	ld.shared.f32 	%f70, [%r167];
	fma.rn.f32 	%f71, %f69, %f70, %f386;
	ld.shared.f32 	%f72, [%r164+4];
	ld.shared.f32 	%f73, [%r167+4];
	fma.rn.f32 	%f74, %f72, %f73, %f71;
	ld.shared.f32 	%f75, [%r164+8];
	ld.shared.f32 	%f76, [%r167+8];
	fma.rn.f32 	%f77, %f75, %f76, %f74;
	ld.shared.f32 	%f78, [%r164+12];
	ld.shared.f32 	%f79, [%r167+12];
	fma.rn.f32 	%f80, %f78, %f79, %f77;
	ld.shared.f32 	%f81, [%r164+16];
	ld.shared.f32 	%f82, [%r167+16];
	fma.rn.f32 	%f83, %f81, %f82, %f80;
	ld.shared.f32 	%f84, [%r164+20];
	ld.shared.f32 	%f85, [%r167+20];
	fma.rn.f32 	%f86, %f84, %f85, %f83;
	ld.shared.f32 	%f87, [%r164+24];
	ld.shared.f32 	%f88, [%r167+24];
	fma.rn.f32 	%f89, %f87, %f88, %f86;
	ld.shared.f32 	%f90, [%r164+28];
	ld.shared.f32 	%f91, [%r167+28];
	fma.rn.f32 	%f386, %f90, %f91, %f89;
	add.s32 	%r314, %r314, 8;
	setp.ne.s32 	%p11, %r314, %r27;
	mov.u32 	%r316, %r27;
	@%p11 bra 	$L__BB0_15;
$L__BB0_16:
	setp.eq.s32 	%p12, %r24, 0;
	@%p12 bra 	$L__BB0_24;
	setp.lt.u32 	%p13, %r25, 3;
	@%p13 bra 	$L__BB0_19;
	add.s32 	%r168, %r316, %r19;
	shl.b32 	%r169, %r168, 2;
	add.s32 	%r170, %r10, %r169;
	ld.shared.f32 	%f93, [%r170];
	add.s32 	%r171, %r316, %r49;
	shl.b32 	%r172, %r171, 2;
	add.s32 	%r173, %r11, %r172;
	ld.shared.f32 	%f94, [%r173];
	fma.rn.f32 	%f95, %f93, %f94, %f386;
	ld.shared.f32 	%f96, [%r170+4];
	ld.shared.f32 	%f97, [%r173+4];
	fma.rn.f32 	%f98, %f96, %f97, %f95;
	ld.shared.f32 	%f99, [%r170+8];
	ld.shared.f32 	%f100, [%r173+8];
	fma.rn.f32 	%f101, %f99, %f100, %f98;
	ld.shared.f32 	%f102, [%r170+12];
	ld.shared.f32 	%f103, [%r173+12];
	fma.rn.f32 	%f386, %f102, %f103, %f101;
	add.s32 	%r316, %r316, 4;
$L__BB0_19:
	setp.eq.s32 	%p14, %r26, 0;
	@%p14 bra 	$L__BB0_24;
	setp.eq.s32 	%p15, %r26, 1;
	@%p15 bra 	$L__BB0_22;
	add.s32 	%r174, %r316, %r19;
	shl.b32 	%r175, %r174, 2;
	add.s32 	%r176, %r10, %r175;
	ld.shared.f32 	%f105, [%r176];
	add.s32 	%r177, %r316, %r49;
	shl.b32 	%r178, %r177, 2;
	add.s32 	%r179, %r11, %r178;
	ld.shared.f32 	%f106, [%r179];
	fma.rn.f32 	%f107, %f105, %f106, %f386;
	ld.shared.f32 	%f108, [%r176+4];
	ld.shared.f32 	%f109, [%r179+4];
	fma.rn.f32 	%f386, %f108, %f109, %f107;
	add.s32 	%r316, %r316, 2;
$L__BB0_22:
	setp.eq.s32 	%p16, %r28, 0;
	@%p16 bra 	$L__BB0_24;
	add.s32 	%r180, %r316, %r19;
	shl.b32 	%r181, %r180, 2;
	add.s32 	%r182, %r10, %r181;
	ld.shared.f32 	%f110, [%r182];
	add.s32 	%r183, %r316, %r49;
	shl.b32 	%r184, %r183, 2;
	add.s32 	%r185, %r11, %r184;
	ld.shared.f32 	%f111, [%r185];
	fma.rn.f32 	%f386, %f110, %f111, %f386;
$L__BB0_24:
	mul.f32 	%f112, %f1, %f386;
	add.s32 	%r186, %r20, %r48;
	shl.b32 	%r187, %r186, 2;
	add.s32 	%r188, %r13, %r187;
	st.shared.f32 	[%r188+512], %f112;
	add.s32 	%r313, %r48, 8;
	setp.lt.u32 	%p17, %r48, 24;
	@%p17 bra 	$L__BB0_13;
	bra.uni 	$L__BB0_26;
$L__BB0_25:
	mul.f32 	%f65, %f1, 0f00000000;
	st.shared.f32 	[%r318], %f65;
	add.s32 	%r60, %r319, 8;
	add.s32 	%r318, %r318, 32;
	setp.lt.u32 	%p9, %r319, 24;
	mov.u32 	%r319, %r60;
	@%p9 bra 	$L__BB0_25;
$L__BB0_26:
	setp.ne.s32 	%p18, %r21, 0;
	bar.sync 	0;
	shl.b32 	%r189, %r18, 2;
	add.s32 	%r62, %r36, %r189;
	add.s32 	%r63, %r338, %r189;
	@%p18 bra 	$L__BB0_42;
	ld.shared.f32 	%f394, [%r62];
	setp.lt.s32 	%p19, %r44, 1;
	@%p19 bra 	$L__BB0_41;
	setp.lt.s32 	%p20, %r306, 16;
	mov.b32 	%r322, 0;
	@%p20 bra 	$L__BB0_31;
	and.b32  	%r322, %r39, 48;
	mov.b32 	%r320, 0;
$L__BB0_30:
	.pragma "nounroll";
	add.s32 	%r192, %r20, %r320;
	shl.b32 	%r193, %r192, 2;
	add.s32 	%r194, %r13, %r193;
	ld.shared.v4.f32 	{%f114, %f115, %f116, %f117}, [%r194+512];
	max.f32 	%f118, %f394, %f114;
	max.f32 	%f119, %f118, %f115;
	max.f32 	%f120, %f119, %f116;
	max.f32 	%f121, %f120, %f117;
	ld.shared.v4.f32 	{%f122, %f123, %f124, %f125}, [%r194+528];
	max.f32 	%f126, %f121, %f122;
	max.f32 	%f127, %f126, %f123;
	max.f32 	%f128, %f127, %f124;
	max.f32 	%f129, %f128, %f125;
	ld.shared.v4.f32 	{%f130, %f131, %f132, %f133}, [%r194+544];
	max.f32 	%f134, %f129, %f130;
	max.f32 	%f135, %f134, %f131;
	max.f32 	%f136, %f135, %f132;
	max.f32 	%f137, %f136, %f133;
	ld.shared.v4.f32 	{%f138, %f139, %f140, %f141}, [%r194+560];
	max.f32 	%f142, %f137, %f138;
	max.f32 	%f143, %f142, %f139;
	max.f32 	%f144, %f143, %f140;
	max.f32 	%f394, %f144, %f141;
	add.s32 	%r320, %r320, 16;
	setp.ne.s32 	%p21, %r320, %r322;
	@%p21 bra 	$L__BB0_30;
$L__BB0_31:
	setp.eq.s32 	%p22, %r42, 0;
	@%p22 bra 	$L__BB0_41;
	setp.lt.u32 	%p23, %r42, 8;
	@%p23 bra 	$L__BB0_34;
	add.s32 	%r195, %r20, %r322;
	shl.b32 	%r196, %r195, 2;
	add.s32 	%r197, %r13, %r196;
	ld.shared.f32 	%f146, [%r197+512];
	max.f32 	%f147, %f394, %f146;
	ld.shared.f32 	%f148, [%r197+516];
	max.f32 	%f149, %f147, %f148;
	ld.shared.f32 	%f150, [%r197+520];
	max.f32 	%f151, %f149, %f150;
	ld.shared.f32 	%f152, [%r197+524];
	max.f32 	%f153, %f151, %f152;
	ld.shared.f32 	%f154, [%r197+528];
	max.f32 	%f155, %f153, %f154;
	ld.shared.f32 	%f156, [%r197+532];
	max.f32 	%f157, %f155, %f156;
	ld.shared.f32 	%f158, [%r197+536];
	max.f32 	%f159, %f157, %f158;
	ld.shared.f32 	%f160, [%r197+540];
	max.f32 	%f394, %f159, %f160;
	add.s32 	%r322, %r322, 8;
$L__BB0_34:
	setp.eq.s32 	%p24, %r41, 0;
	@%p24 bra 	$L__BB0_41;
	setp.lt.u32 	%p25, %r41, 4;
	@%p25 bra 	$L__BB0_37;
	add.s32 	%r198, %r20, %r322;
	shl.b32 	%r199, %r198, 2;
	add.s32 	%r200, %r13, %r199;
	ld.shared.f32 	%f162, [%r200+512];
	max.f32 	%f163, %f394, %f162;
	ld.shared.f32 	%f164, [%r200+516];
	max.f32 	%f165, %f163, %f164;
	ld.shared.f32 	%f166, [%r200+520];
	max.f32 	%f167, %f165, %f166;
	ld.shared.f32 	%f168, [%r200+524];
	max.f32 	%f394, %f167, %f168;
	add.s32 	%r322, %r322, 4;
$L__BB0_37:
	setp.eq.s32 	%p26, %r40, 0;
	@%p26 bra 	$L__BB0_41;
	add.s32 	%r201, %r20, %r322;
	shl.b32 	%r202, %r201, 2;
	add.s32 	%r72, %r13, %r202;
	ld.shared.f32 	%f169, [%r72+512];
	max.f32 	%f394, %f394, %f169;
	setp.eq.s32 	%p27, %r40, 1;
	@%p27 bra 	$L__BB0_41;
	ld.shared.f32 	%f170, [%r72+516];
	max.f32 	%f394, %f394, %f170;
	setp.eq.s32 	%p28, %r40, 2;
	@%p28 bra 	$L__BB0_41;
	ld.shared.f32 	%f171, [%r72+520];
	max.f32 	%f394, %f394, %f171;
$L__BB0_41:
	st.shared.f32 	[%r63], %f394;
$L__BB0_42:
	bar.sync 	0;
	@%p7 bra 	$L__BB0_45;
	mov.u32 	%r324, %r17;
$L__BB0_44:
	add.s32 	%r203, %r324, %r20;
	shl.b32 	%r204, %r203, 2;
	add.s32 	%r205, %r13, %r204;
	ld.shared.f32 	%f172, [%r205+512];
	ld.shared.f32 	%f173, [%r63];
	sub.f32 	%f174, %f172, %f173;
	fma.rn.f32 	%f175, %f174, 0f3BBB989D, 0f3F000000;
	cvt.sat.f32.f32 	%f176, %f175;
	mov.f32 	%f177, 0f4B400001;
	mov.f32 	%f178, 0f437C0000;
	fma.rm.f32 	%f179, %f176, %f178, %f177;
	add.f32 	%f180, %f179, 0fCB40007F;
	neg.f32 	%f181, %f180;
	fma.rn.f32 	%f182, %f174, 0f3FB8AA3B, %f181;
	fma.rn.f32 	%f183, %f174, 0f32A57060, %f182;
	mov.b32 	%r206, %f179;
	shl.b32 	%r207, %r206, 23;
	mov.b32 	%f184, %r207;
	ex2.approx.ftz.f32 	%f185, %f183;
	mul.f32 	%f186, %f185, %f184;
	st.shared.f32 	[%r205+4608], %f186;
	add.s32 	%r74, %r324, 8;
	setp.lt.u32 	%p30, %r324, 24;
	mov.u32 	%r324, %r74;
	@%p30 bra 	$L__BB0_44;
$L__BB0_45:
	bar.sync 	0;
	@%p18 bra 	$L__BB0_61;
	ld.shared.f32 	%f187, [%r62];
	ld.shared.f32 	%f188, [%r63];
	sub.f32 	%f189, %f187, %f188;
	fma.rn.f32 	%f190, %f189, 0f3BBB989D, 0f3F000000;
	cvt.sat.f32.f32 	%f191, %f190;
	mov.f32 	%f192, 0f4B400001;
	mov.f32 	%f193, 0f437C0000;
	fma.rm.f32 	%f194, %f191, %f193, %f192;
	add.f32 	%f195, %f194, 0fCB40007F;
	neg.f32 	%f196, %f195;
	fma.rn.f32 	%f197, %f189, 0f3FB8AA3B, %f196;
	fma.rn.f32 	%f198, %f189, 0f32A57060, %f197;
	mov.b32 	%r208, %f194;
	shl.b32 	%r209, %r208, 23;
	mov.b32 	%f199, %r209;
	ex2.approx.ftz.f32 	%f200, %f198;
	mul.f32 	%f201, %f200, %f199;
	shl.b32 	%r210, %r18, 2;
	add.s32 	%r211, %r337, %r210;
	ld.shared.f32 	%f202, [%r211];
	mul.f32 	%f402, %f202, %f201;
	setp.lt.s32 	%p32, %r44, 1;
	@%p32 bra 	$L__BB0_60;
	setp.lt.s32 	%p33, %r306, 16;
	mov.b32 	%r327, 0;
	@%p33 bra 	$L__BB0_50;
	and.b32  	%r327, %r39, 48;
	mov.b32 	%r325, 0;
$L__BB0_49:
	.pragma "nounroll";
	add.s32 	%r214, %r20, %r325;
	shl.b32 	%r215, %r214, 2;
	add.s32 	%r216, %r13, %r215;
	ld.shared.v4.f32 	{%f204, %f205, %f206, %f207}, [%r216+4608];
	add.f32 	%f208, %f402, %f204;
	add.f32 	%f209, %f208, %f205;
	add.f32 	%f210, %f209, %f206;
	add.f32 	%f211, %f210, %f207;
	ld.shared.v4.f32 	{%f212, %f213, %f214, %f215}, [%r216+4624];
	add.f32 	%f216, %f211, %f212;
	add.f32 	%f217, %f216, %f213;
	add.f32 	%f218, %f217, %f214;
	add.f32 	%f219, %f218, %f215;
	ld.shared.v4.f32 	{%f220, %f221, %f222, %f223}, [%r216+4640];
	add.f32 	%f224, %f219, %f220;
	add.f32 	%f225, %f224, %f221;
	add.f32 	%f226, %f225, %f222;
	add.f32 	%f227, %f226, %f223;
	ld.shared.v4.f32 	{%f228, %f229, %f230, %f231}, [%r216+4656];
	add.f32 	%f232, %f227, %f228;
	add.f32 	%f233, %f232, %f229;
	add.f32 	%f234, %f233, %f230;
	add.f32 	%f402, %f234, %f231;
	add.s32 	%r325, %r325, 16;
	setp.ne.s32 	%p34, %r325, %r327;
	@%p34 bra 	$L__BB0_49;
$L__BB0_50:
	setp.eq.s32 	%p35, %r42, 0;
	@%p35 bra 	$L__BB0_60;
	setp.lt.u32 	%p36, %r42, 8;
	@%p36 bra 	$L__BB0_53;
	add.s32 	%r217, %r20, %r327;
	shl.b32 	%r218, %r217, 2;
	add.s32 	%r219, %r13, %r218;
	ld.shared.f32 	%f236, [%r219+4608];
	add.f32 	%f237, %f402, %f236;
	ld.shared.f32 	%f238, [%r219+4612];
	add.f32 	%f239, %f237, %f238;
	ld.shared.f32 	%f240, [%r219+4616];
	add.f32 	%f241, %f239, %f240;
	ld.shared.f32 	%f242, [%r219+4620];
	add.f32 	%f243, %f241, %f242;
	ld.shared.f32 	%f244, [%r219+4624];
	add.f32 	%f245, %f243, %f244;
	ld.shared.f32 	%f246, [%r219+4628];
	add.f32 	%f247, %f245, %f246;
	ld.shared.f32 	%f248, [%r219+4632];
	add.f32 	%f249, %f247, %f248;
	ld.shared.f32 	%f250, [%r219+4636];
	add.f32 	%f402, %f249, %f250;
	add.s32 	%r327, %r327, 8;
$L__BB0_53:
	setp.eq.s32 	%p37, %r41, 0;
	@%p37 bra 	$L__BB0_60;
	setp.lt.u32 	%p38, %r41, 4;
	@%p38 bra 	$L__BB0_56;
	add.s32 	%r220, %r20, %r327;
	shl.b32 	%r221, %r220, 2;
	add.s32 	%r222, %r13, %r221;
	ld.shared.f32 	%f252, [%r222+4608];
	add.f32 	%f253, %f402, %f252;
	ld.shared.f32 	%f254, [%r222+4612];
	add.f32 	%f255, %f253, %f254;
	ld.shared.f32 	%f256, [%r222+4616];
	add.f32 	%f257, %f255, %f256;
	ld.shared.f32 	%f258, [%r222+4620];
	add.f32 	%f402, %f257, %f258;
	add.s32 	%r327, %r327, 4;
$L__BB0_56:
	setp.eq.s32 	%p39, %r40, 0;
	@%p39 bra 	$L__BB0_60;
	add.s32 	%r223, %r20, %r327;
	shl.b32 	%r224, %r223, 2;
	add.s32 	%r83, %r13, %r224;
	ld.shared.f32 	%f259, [%r83+4608];
	add.f32 	%f402, %f402, %f259;
	setp.eq.s32 	%p40, %r40, 1;
	@%p40 bra 	$L__BB0_60;
	ld.shared.f32 	%f260, [%r83+4612];
	add.f32 	%f402, %f402, %f260;
	setp.eq.s32 	%p41, %r40, 2;
	@%p41 bra 	$L__BB0_60;
	ld.shared.f32 	%f261, [%r83+4616];
	add.f32 	%f402, %f402, %f261;
$L__BB0_60:
	shl.b32 	%r225, %r18, 2;
	add.s32 	%r226, %r336, %r225;
	st.shared.f32 	[%r226], %f402;
$L__BB0_61:
	bar.sync 	0;
	@%p7 bra 	$L__BB0_83;
	setp.ge.s32 	%p43, %r17, %r129;
	ld.shared.f32 	%f262, [%r62];
	ld.shared.f32 	%f263, [%r63];
	sub.f32 	%f264, %f262, %f263;
	fma.rn.f32 	%f265, %f264, 0f3BBB989D, 0f3F000000;
	cvt.sat.f32.f32 	%f266, %f265;
	mov.f32 	%f267, 0f4B400001;
	mov.f32 	%f268, 0f437C0000;
	fma.rm.f32 	%f269, %f266, %f268, %f267;
	add.f32 	%f270, %f269, 0fCB40007F;
	neg.f32 	%f271, %f270;
	fma.rn.f32 	%f272, %f264, 0f3FB8AA3B, %f271;
	fma.rn.f32 	%f273, %f264, 0f32A57060, %f272;
	mov.b32 	%r227, %f269;
	shl.b32 	%r228, %r227, 23;
	mov.b32 	%f274, %r228;
	ex2.approx.ftz.f32 	%f275, %f273;
	mul.f32 	%f44, %f275, %f274;
	@%p43 bra 	$L__BB0_83;
	setp.lt.s32 	%p44, %r44, 1;
	@%p44 bra 	$L__BB0_77;
	and.b32  	%r84, %r39, 56;
	and.b32  	%r85, %r39, 1;
	add.s32 	%r86, %r41, -1;
	mov.u32 	%r329, %r17;
$L__BB0_65:
	setp.lt.s32 	%p50, %r306, 8;
	mov.f32 	%f410, 0f00000000;
	mov.b32 	%r332, 0;
	@%p50 bra 	$L__BB0_68;
	mov.f32 	%f410, 0f00000000;
	mov.b32 	%r330, 0;
$L__BB0_67:
	.pragma "nounroll";
	add.s32 	%r235, %r20, %r330;
	shl.b32 	%r236, %r235, 2;
	add.s32 	%r237, %r13, %r236;
	ld.shared.v4.f32 	{%f293, %f294, %f295, %f296}, [%r237+4608];
	mad.lo.s32 	%r238, %r330, %r129, %r329;
	shl.b32 	%r239, %r238, 2;
	add.s32 	%r240, %r12, %r239;
	ld.shared.f32 	%f297, [%r240];
	fma.rn.f32 	%f298, %f293, %f297, %f410;
	shl.b32 	%r241, %r129, 2;
	add.s32 	%r242, %r240, %r241;
	ld.shared.f32 	%f299, [%r242];
	fma.rn.f32 	%f300, %f294, %f299, %f298;
	add.s32 	%r243, %r242, %r241;
	ld.shared.f32 	%f301, [%r243];
	fma.rn.f32 	%f302, %f295, %f301, %f300;
	add.s32 	%r244, %r243, %r241;
	ld.shared.f32 	%f303, [%r244];
	fma.rn.f32 	%f304, %f296, %f303, %f302;
	ld.shared.v4.f32 	{%f305, %f306, %f307, %f308}, [%r237+4624];
	add.s32 	%r245, %r244, %r241;
	ld.shared.f32 	%f309, [%r245];
	fma.rn.f32 	%f310, %f305, %f309, %f304;
	add.s32 	%r246, %r245, %r241;
	ld.shared.f32 	%f311, [%r246];
	fma.rn.f32 	%f312, %f306, %f311, %f310;
	add.s32 	%r247, %r246, %r241;
	ld.shared.f32 	%f313, [%r247];
	fma.rn.f32 	%f314, %f307, %f313, %f312;
	add.s32 	%r248, %r247, %r241;
	ld.shared.f32 	%f315, [%r248];
	fma.rn.f32 	%f410, %f308, %f315, %f314;
	add.s32 	%r330, %r330, 8;
	setp.ne.s32 	%p51, %r330, %r84;
	mov.u32 	%r332, %r84;
	@%p51 bra 	$L__BB0_67;
$L__BB0_68:
	setp.eq.s32 	%p52, %r41, 0;
	@%p52 bra 	$L__BB0_76;
	setp.lt.u32 	%p53, %r86, 3;
	@%p53 bra 	$L__BB0_71;
	add.s32 	%r249, %r20, %r332;
	shl.b32 	%r250, %r249, 2;
	add.s32 	%r251, %r13, %r250;
	ld.shared.f32 	%f317, [%r251+4608];
	mad.lo.s32 	%r252, %r332, %r129, %r329;
	shl.b32 	%r253, %r252, 2;
	add.s32 	%r254, %r12, %r253;
	ld.shared.f32 	%f318, [%r254];
	fma.rn.f32 	%f319, %f317, %f318, %f410;
	ld.shared.f32 	%f320, [%r251+4612];
	shl.b32 	%r255, %r129, 2;
	add.s32 	%r256, %r254, %r255;
	ld.shared.f32 	%f321, [%r256];
	fma.rn.f32 	%f322, %f320, %f321, %f319;
	ld.shared.f32 	%f323, [%r251+4616];
	add.s32 	%r257, %r256, %r255;
	ld.shared.f32 	%f324, [%r257];
	fma.rn.f32 	%f325, %f323, %f324, %f322;
	ld.shared.f32 	%f326, [%r251+4620];
	add.s32 	%r258, %r257, %r255;
	ld.shared.f32 	%f327, [%r258];
	fma.rn.f32 	%f410, %f326, %f327, %f325;
	add.s32 	%r332, %r332, 4;
$L__BB0_71:
	setp.eq.s32 	%p54, %r40, 0;
	@%p54 bra 	$L__BB0_76;
	setp.eq.s32 	%p55, %r40, 1;
	@%p55 bra 	$L__BB0_74;
	add.s32 	%r259, %r20, %r332;
	shl.b32 	%r260, %r259, 2;
	add.s32 	%r261, %r13, %r260;
	ld.shared.f32 	%f329, [%r261+4608];
	mad.lo.s32 	%r262, %r332, %r129, %r329;
	shl.b32 	%r263, %r262, 2;
	add.s32 	%r264, %r12, %r263;
	ld.shared.f32 	%f330, [%r264];
	fma.rn.f32 	%f331, %f329, %f330, %f410;
	ld.shared.f32 	%f332, [%r261+4612];
	shl.b32 	%r265, %r129, 2;
	add.s32 	%r266, %r264, %r265;
	ld.shared.f32 	%f333, [%r266];
	fma.rn.f32 	%f410, %f332, %f333, %f331;
	add.s32 	%r332, %r332, 2;
$L__BB0_74:
	setp.eq.s32 	%p56, %r85, 0;
	@%p56 bra 	$L__BB0_76;
	add.s32 	%r267, %r20, %r332;
	shl.b32 	%r268, %r267, 2;
	add.s32 	%r269, %r13, %r268;
	ld.shared.f32 	%f334, [%r269+4608];
	mad.lo.s32 	%r270, %r332, %r129, %r329;
	shl.b32 	%r271, %r270, 2;
	add.s32 	%r272, %r12, %r271;
	ld.shared.f32 	%f335, [%r272];
	fma.rn.f32 	%f410, %f334, %f335, %f410;
$L__BB0_76:
	add.s32 	%r273, %r329, %r19;
	shl.b32 	%r274, %r273, 2;
	mov.u32 	%r275, _ZN15flash_attention10shared_memE;
	add.s32 	%r276, %r275, %r274;
	ld.shared.f32 	%f336, [%r276];
	fma.rn.f32 	%f337, %f44, %f336, %f410;
	st.shared.f32 	[%r276], %f337;
	add.s32 	%r329, %r329, 8;
	setp.lt.s32 	%p57, %r329, %r129;
	@%p57 bra 	$L__BB0_65;
	bra.uni 	$L__BB0_83;
$L__BB0_77:
	setp.eq.s32 	%p45, %r29, 24;
	mov.u32 	%r334, %r17;
	@%p45 bra 	$L__BB0_81;
	or.b32  	%r334, %r17, 8;
	setp.eq.s32 	%p46, %r29, 0;
	ld.shared.f32 	%f276, [%r30];
	fma.rn.f32 	%f277, %f44, %f276, 0f00000000;
	st.shared.f32 	[%r30], %f277;
	@%p46 bra 	$L__BB0_81;
	or.b32  	%r334, %r17, 16;
	setp.eq.s32 	%p47, %r29, 8;
	ld.shared.f32 	%f278, [%r30+32];
	fma.rn.f32 	%f279, %f44, %f278, 0f00000000;
	st.shared.f32 	[%r30+32], %f279;
	@%p47 bra 	$L__BB0_81;
	or.b32  	%r334, %r17, 24;
	ld.shared.f32 	%f280, [%r30+64];
	fma.rn.f32 	%f281, %f44, %f280, 0f00000000;
	st.shared.f32 	[%r30+64], %f281;
$L__BB0_81:
	setp.lt.u32 	%p48, %r23, 24;
	@%p48 bra 	$L__BB0_83;
$L__BB0_82:
	add.s32 	%r229, %r334, %r19;
	shl.b32 	%r230, %r229, 2;
	mov.u32 	%r231, _ZN15flash_attention10shared_memE;
	add.s32 	%r232, %r231, %r230;
	ld.shared.f32 	%f282, [%r232];
	fma.rn.f32 	%f283, %f44, %f282, 0f00000000;
	st.shared.f32 	[%r232], %f283;
	ld.shared.f32 	%f284, [%r232+32];
	fma.rn.f32 	%f285, %f44, %f284, 0f00000000;
	st.shared.f32 	[%r232+32], %f285;
	ld.shared.f32 	%f286, [%r232+64];
	fma.rn.f32 	%f287, %f44, %f286, 0f00000000;
	st.shared.f32 	[%r232+64], %f287;
	ld.shared.f32 	%f288, [%r232+96];
	fma.rn.f32 	%f289, %f44, %f288, 0f00000000;
	st.shared.f32 	[%r232+96], %f289;
	add.s32 	%r334, %r334, 32;
	setp.lt.s32 	%p49, %r334, %r129;
	@%p49 bra 	$L__BB0_82;
$L__BB0_83:
	bar.sync 	0;
	add.s32 	%r307, %r307, 1;
	add.s32 	%r306, %r306, -32;
	setp.ne.s32 	%p58, %r307, %r2;
	mov.u32 	%r308, %r36;
	mov.u32 	%r310, %r337;
	@%p58 bra 	$L__BB0_7;
$L__BB0_84:
	and.b32  	%r107, %r1, 7;
	setp.gt.u32 	%p59, %r1, 255;
	@%p59 bra 	$L__BB0_94;
	shr.u32 	%r108, %r1, 3;
	setp.ge.s32 	%p60, %r107, %r129;
	shl.b32 	%r277, %r108, 2;
	add.s32 	%r109, %r336, %r277;
	@%p60 bra 	$L__BB0_92;
	mul.lo.s32 	%r110, %r108, %r129;
	not.b32 	%r278, %r107;
	add.s32 	%r111, %r129, %r278;
	and.b32  	%r279, %r111, 24;
	setp.eq.s32 	%p61, %r279, 24;
	mov.u32 	%r343, %r107;
	@%p61 bra 	$L__BB0_89;
	shr.u32 	%r280, %r111, 3;
	add.s32 	%r281, %r280, 1;
	and.b32  	%r282, %r281, 3;
	add.s32 	%r283, %r110, %r107;
	shl.b32 	%r284, %r283, 2;
	mov.u32 	%r285, _ZN15flash_attention10shared_memE;
	add.s32 	%r340, %r285, %r284;
	neg.s32 	%r339, %r282;
	shl.b32 	%r286, %r281, 3;
	and.b32  	%r287, %r286, 24;
	or.b32  	%r343, %r287, %r107;
$L__BB0_88:
	.pragma "nounroll";
	ld.shared.f32 	%f338, [%r340];
	ld.shared.f32 	%f339, [%r109];
	div.rn.f32 	%f340, %f338, %f339;
	st.shared.f32 	[%r340], %f340;
	add.s32 	%r340, %r340, 32;
	add.s32 	%r339, %r339, 1;
	setp.ne.s32 	%p62, %r339, 0;
	@%p62 bra 	$L__BB0_88;
$L__BB0_89:
	setp.lt.u32 	%p63, %r111, 24;
	@%p63 bra 	$L__BB0_92;
	add.s32 	%r288, %r343, %r110;
	shl.b32 	%r289, %r288, 2;
	mov.u32 	%r290, _ZN15flash_attention10shared_memE;
	add.s32 	%r291, %r289, %r290;
	add.s32 	%r342, %r291, 64;
$L__BB0_91:
	ld.shared.f32 	%f341, [%r342+-64];
	ld.shared.f32 	%f342, [%r109];
	div.rn.f32 	%f343, %f341, %f342;
	st.shared.f32 	[%r342+-64], %f343;
	ld.shared.f32 	%f344, [%r342+-32];
	ld.shared.f32 	%f345, [%r109];
	div.rn.f32 	%f346, %f344, %f345;
	st.shared.f32 	[%r342+-32], %f346;
	ld.shared.f32 	%f347, [%r342];
	ld.shared.f32 	%f348, [%r109];
	div.rn.f32 	%f349, %f347, %f348;
	st.shared.f32 	[%r342], %f349;
	ld.shared.f32 	%f350, [%r342+32];
	ld.shared.f32 	%f351, [%r109];
	div.rn.f32 	%f352, %f350, %f351;
	st.shared.f32 	[%r342+32], %f352;
	add.s32 	%r343, %r343, 32;
	add.s32 	%r342, %r342, 128;
	setp.lt.s32 	%p64, %r343, %r129;
	@%p64 bra 	$L__BB0_91;
$L__BB0_92:
	setp.ne.s32 	%p65, %r107, 0;
	@%p65 bra 	$L__BB0_94;
	add.s32 	%r293, %r338, %r277;
	ld.shared.f32 	%f353, [%r293];
	ld.shared.f32 	%f354, [%r109];
	setp.lt.f32 	%p66, %f354, 0f00800000;
	mul.f32 	%f355, %f354, 0f4B000000;
	selp.f32 	%f356, %f355, %f354, %p66;
	selp.f32 	%f357, 0fC1B80000, 0f00000000, %p66;
	mov.b32 	%r294, %f356;
	add.s32 	%r295, %r294, -1059760811;
	and.b32  	%r296, %r295, -8388608;
	sub.s32 	%r297, %r294, %r296;
	mov.b32 	%f358, %r297;
	cvt.rn.f32.s32 	%f359, %r296;
	fma.rn.f32 	%f360, %f359, 0f34000000, %f357;
	add.f32 	%f361, %f358, 0fBF800000;
	fma.rn.f32 	%f362, %f361, 0fBE055027, 0f3E1039F6;
	fma.rn.f32 	%f363, %f362, %f361, 0fBDF8CDCC;
	fma.rn.f32 	%f364, %f363, %f361, 0f3E0F2955;
	fma.rn.f32 	%f365, %f364, %f361, 0fBE2AD8B9;
	fma.rn.f32 	%f366, %f365, %f361, 0f3E4CED0B;
	fma.rn.f32 	%f367, %f366, %f361, 0fBE7FFF22;
	fma.rn.f32 	%f368, %f367, %f361, 0f3EAAAA78;
	fma.rn.f32 	%f369, %f368, %f361, 0fBF000000;
	mul.f32 	%f370, %f361, %f369;
	fma.rn.f32 	%f371, %f370, %f361, %f361;
	fma.rn.f32 	%f372, %f360, 0f3F317218, %f371;
	setp.gt.u32 	%p67, %r294, 2139095039;
	fma.rn.f32 	%f373, %f356, 0f7F800000, 0f7F800000;
	selp.f32 	%f374, %f373, %f372, %p67;
	setp.eq.f32 	%p68, %f356, 0f00000000;
	selp.f32 	%f375, 0fFF800000, %f374, %p68;
	add.f32 	%f376, %f353, %f375;
	add.s32 	%r298, %r337, %r277;
	st.shared.f32 	[%r298], %f376;
$L__BB0_94:
	setp.ge.s32 	%p69, %r1, %r6;
	bar.sync 	0;
	@%p69 bra 	$L__BB0_97;
	mov.u32 	%r125, %ntid.x;
	cvta.to.global.u64 	%rd6, %rd7;
	mov.u32 	%r300, _ZN15flash_attention10shared_memE;
	mov.u32 	%r344, %r1;
$L__BB0_96:
	shl.b32 	%r299, %r344, 2;
	add.s32 	%r301, %r300, %r299;
	ld.shared.f32 	%f377, [%r301];
	cvt.s64.s32 	%rd22, %r344;
	add.s64 	%rd23, %rd2, %rd22;
	shl.b64 	%rd24, %rd23, 2;
	add.s64 	%rd25, %rd6, %rd24;
	st.global.f32 	[%rd25], %f377;
	add.s32 	%r344, %r344, %r125;
	setp.lt.s32 	%p70, %r344, %r6;
	@%p70 bra 	$L__BB0_96;
$L__BB0_97:
	setp.gt.u32 	%p71, %r1, 31;
	@%p71 bra 	$L__BB0_99;
	shl.b32 	%r302, %r1, 2;
	add.s32 	%r303, %r337, %r302;
	ld.shared.f32 	%f378, [%r303];
	add.s32 	%r304, %r5, %r1;
	cvt.u64.u32 	%rd26, %r304;
	cvt.u64.u32 	%rd27, %r4;
	add.s64 	%rd28, %rd26, %rd27;
	cvta.to.global.u64 	%rd29, %rd11;
	shl.b64 	%rd30, %rd28, 2;
	add.s64 	%rd31, %rd29, %rd30;
	st.global.f32 	[%rd31], %f378;
$L__BB0_99:
	ret;

}


// ===== COMPILED SASS (sm_100) =====

	.target	sm_100

	.elftype	@"ET_EXEC"


//--------------------- .note.nv.tkinfo           --------------------------
	.section	.note.nv.tkinfo,"",@"SHT_NOTE"
	.sectionflags	@"SHF_NOTE_NV_TKINFO"
	.tkinfo
        /*0018*/ 	.word	0x00000002
        /*0030*/ 	.string	""
        /*0030*/ 	.string	"ptxas"
        /*0030*/ 	.string	"Cuda compilation tools, release 13.0, V13.0.88"
        /*0030*/ 	.string	"Build cuda_13.0.r13.0/compiler.36424714_0"
        /*0030*/ 	.string	"-arch sm_100 -m 64 "



//--------------------- .note.nv.cuinfo           --------------------------
	.section	.note.nv.cuinfo,"",@"SHT_NOTE"
	.sectionflags	@"SHF_NOTE_NV_CUINFO"
        /*0018*/ 	.short	0x0002
        /*001a*/ 	.short	0x0064
        /*001c*/ 	.short	0x0082
	.zero		2


//--------------------- .nv.info                  --------------------------
	.section	.nv.info,"",@"SHT_CUDA_INFO"
	.align	4


	//----- nvinfo : EIATTR_REGCOUNT
	.align		4
        /*0000*/ 	.byte	0x04, 0x2f
        /*0002*/ 	.short	(.L_1 - .L_0)
	.align		4
.L_0:
        /*0004*/ 	.word	index@(_ZN15flash_attention22flash_attention_kernelILi32ELi32ELi1EEEvPfS1_S1_S1_S1_ii)
        /*0008*/ 	.word	0x00000020


	//----- nvinfo : EIATTR_FRAME_SIZE
	.align		4
.L_1:
        /*000c*/ 	.byte	0x04, 0x11
        /*000e*/ 	.short	(.L_3 - .L_2)
	.align		4
.L_2:
        /*0010*/ 	.word	index@($__internal_2_$__cuda_sm3x_div_rn_noftz_f32_slowpath)
        /*0014*/ 	.word	0x00000000


	//----- nvinfo : EIATTR_FRAME_SIZE
	.align		4
.L_3:
        /*0018*/ 	.byte	0x04, 0x11
        /*001a*/ 	.short	(.L_5 - .L_4)
	.align		4
.L_4:
        /*001c*/ 	.word	index@($__internal_1_$__cuda_sm20_sqrt_rn_f32_slowpath)
        /*0020*/ 	.word	0x00000000


	//----- nvinfo : EIATTR_FRAME_SIZE
	.align		4
.L_5:
        /*0024*/ 	.byte	0x04, 0x11
        /*0026*/ 	.short	(.L_7 - .L_6)
	.align		4
.L_6:
        /*0028*/ 	.word	index@($__internal_0_$__cuda_sm20_rcp_rn_f32_slowpath)
        /*002c*/ 	.word	0x00000000


	//----- nvinfo : EIATTR_FRAME_SIZE
	.align		4
.L_7:
        /*0030*/ 	.byte	0x04, 0x11
        /*0032*/ 	.short	(.L_9 - .L_8)
	.align		4
.L_8:
        /*0034*/ 	.word	index@(_ZN15flash_attention22flash_attention_kernelILi32ELi32ELi1EEEvPfS1_S1_S1_S1_ii)
        /*0038*/ 	.word	0x00000000


	//----- nvinfo : EIATTR_MIN_STACK_SIZE
	.align		4
.L_9:
        /*003c*/ 	.byte	0x04, 0x12
        /*003e*/ 	.short	(.L_11 - .L_10)
	.align		4
.L_10:
        /*0040*/ 	.word	index@(_ZN15flash_attention22flash_attention_kernelILi32ELi32ELi1EEEvPfS1_S1_S1_S1_ii)
        /*0044*/ 	.word	0x00000000
.L_11:


//--------------------- .nv.compat                --------------------------
	.section	.nv.compat,"",@"SHT_CUDA_COMPAT_INFO"
	.align	4
        /*0000*/ 	.byte	0x02, 0x09, 0x00, 0x00, 0x02, 0x02, 0x01, 0x00, 0x02, 0x05, 0x05, 0x00, 0x03, 0x07, 0x01, 0x01
        /*0010*/ 	.byte	0x02, 0x03, 0x00, 0x00, 0x02, 0x06, 0x01, 0x00, 0x04, 0x0b, 0x08, 0x00, 0x01, 0x00, 0x00, 0x00
        /*0020*/ 	.byte	0x00, 0x00, 0x00, 0x00


//--------------------- .nv.info._ZN15flash_attention22flash_attention_kernelILi32ELi32ELi1EEEvPfS1_S1_S1_S1_ii --------------------------
	.section	.nv.info._ZN15flash_attention22flash_attention_kernelILi32ELi32ELi1EEEvPfS1_S1_S1_S1_ii,"",@"SHT_CUDA_INFO"
	.sectionflags	@""
	.align	4


	//----- nvinfo : EIATTR_CUDA_API_VERSION
	.align		4
        /*0000*/ 	.byte	0x04, 0x37
        /*0002*/ 	.short	(.L_13 - .L_12)
.L_12:
        /*0004*/ 	.word	0x00000082


	//----- nvinfo : EIATTR_KPARAM_INFO
	.align		4
.L_13:
        /*0008*/ 	.byte	0x04, 0x17
        /*000a*/ 	.short	(.L_15 - .L_14)
.L_14:
        /*000c*/ 	.word	0x00000000
        /*0010*/ 	.short	0x0006
        /*0012*/ 	.short	0x002c
        /*0014*/ 	.byte	0x00, 0xf0, 0x11, 0x00


	//----- nvinfo : EIATTR_KPARAM_INFO
	.align		4
.L_15:
        /*0018*/ 	.byte	0x04, 0x17
        /*001a*/ 	.short	(.L_17 - .L_16)
.L_16:
        /*001c*/ 	.word	0x00000000
        /*0020*/ 	.short	0x0005
        /*0022*/ 	.short	0x0028
        /*0024*/ 	.byte	0x00, 0xf0, 0x11, 0x00


	//----- nvinfo : EIATTR_KPARAM_INFO
	.align		4
.L_17:
        /*0028*/ 	.byte	0x04, 0x17
        /*002a*/ 	.short	(.L_19 - .L_18)
.L_18:
        /*002c*/ 	.word	0x00000000
        /*0030*/ 	.short	0x0004
        /*0032*/ 	.short	0x0020
        /*0034*/ 	.byte	0x00, 0xf5, 0x21, 0x00


	//----- nvinfo : EIATTR_KPARAM_INFO
	.align		4
.L_19:
        /*0038*/ 	.byte	0x04, 0x17
        /*003a*/ 	.short	(.L_21 - .L_20)
.L_20:
        /*003c*/ 	.word	0x00000000
        /*0040*/ 	.short	0x0003
        /*0042*/ 	.short	0x0018
        /*0044*/ 	.byte	0x00, 0xf5, 0x21, 0x00


	//----- nvinfo : EIATTR_KPARAM_INFO
	.align		4
.L_21:
        /*0048*/ 	.byte	0x04, 0x17
        /*004a*/ 	.short	(.L_23 - .L_22)
.L_22:
        /*004c*/ 	.word	0x00000000
        /*0050*/ 	.short	0x0002
        /*0052*/ 	.short	0x0010
        /*0054*/ 	.byte	0x00, 0xf5, 0x21, 0x00


	//----- nvinfo : EIATTR_KPARAM_INFO
	.align		4
.L_23:
        /*0058*/ 	.byte	0x04, 0x17
        /*005a*/ 	.short	(.L_25 - .L_24)
.L_24:
        /*005c*/ 	.word	0x00000000
        /*0060*/ 	.short	0x0001
        /*0062*/ 	.short	0x0008
        /*0064*/ 	.byte	0x00, 0xf5, 0x21, 0x00


	//----- nvinfo : EIATTR_KPARAM_INFO
	.align		4
.L_25:
        /*0068*/ 	.byte	0x04, 0x17
        /*006a*/ 	.short	(.L_27 - .L_26)
.L_26:
        /*006c*/ 	.word	0x00000000
        /*0070*/ 	.short	0x0000
        /*0072*/ 	.short	0x0000
        /*0074*/ 	.byte	0x00, 0xf5, 0x21, 0x00


	//----- nvinfo : EIATTR_SPARSE_MMA_MASK
	.align		4
.L_27:
        /*0078*/ 	.byte	0x03, 0x50
        /*007a*/ 	.short	0x0000


	//----- nvinfo : EIATTR_MAXREG_COUNT
	.align		4
        /*007c*/ 	.byte	0x03, 0x1b
        /*007e*/ 	.short	0x00ff


	//----- nvinfo : EIATTR_NUM_BARRIERS
	.align		4
        /*0080*/ 	.byte	0x02, 0x4c
        /*0082*/ 	.byte	0x01
	.zero		1


	//----- nvinfo : EIATTR_MERCURY_ISA_VERSION
	.align		4
        /*0084*/ 	.byte	0x03, 0x5f
        /*0086*/ 	.short	0x0101


	//----- nvinfo : EIATTR_UNUSED_LOAD_BYTE_OFFSET
	.align		4
        /*0088*/ 	.byte	0x04, 0x44
        /*008a*/ 	.short	(.L_29 - .L_28)


	//   ....[0]....
.L_28:
        /*008c*/ 	.word	0x000013e0
        /*0090*/ 	.word	0x00000fff


	//   ....[1]....
        /*0094*/ 	.word	0x00001b40
        /*0098*/ 	.word	0x00000fff


	//----- nvinfo : EIATTR_VRC_CTA_INIT_COUNT
	.align		4
.L_29:
        /*009c*/ 	.byte	0x02, 0x4a
	.zero		1
	.zero		1


	//----- nvinfo : EIATTR_EXIT_INSTR_OFFSETS
	.align		4
        /*00a0*/ 	.byte	0x04, 0x1c
        /*00a2*/ 	.short	(.L_31 - .L_30)


	//   ....[0]....
.L_30:
        /*00a4*/ 	.word	0x000033c0


	//   ....[1]....
        /*00a8*/ 	.word	0x00003460


	//----- nvinfo : EIATTR_CRS_STACK_SIZE
	.align		4
.L_31:
        /*00ac*/ 	.byte	0x04, 0x1e
        /*00ae*/ 	.short	(.L_33 - .L_32)
.L_32:
        /*00b0*/ 	.word	0x00000000


	//----- nvinfo : EIATTR_CBANK_PARAM_SIZE
	.align		4
.L_33:
        /*00b4*/ 	.byte	0x03, 0x19
        /*00b6*/ 	.short	0x0030


	//----- nvinfo : EIATTR_PARAM_CBANK
	.align		4
        /*00b8*/ 	.byte	0x04, 0x0a
        /*00ba*/ 	.short	(.L_35 - .L_34)
	.align		4
.L_34:
        /*00bc*/ 	.word	index@(.nv.constant0._ZN15flash_attention22flash_attention_kernelILi32ELi32ELi1EEEvPfS1_S1_S1_S1_ii)
        /*00c0*/ 	.short	0x0380
        /*00c2*/ 	.short	0x0030


	//----- nvinfo : EIATTR_SW_WAR
	.align		4
.L_35:
        /*00c4*/ 	.byte	0x04, 0x36
        /*00c6*/ 	.short	(.L_37 - .L_36)
.L_36:
        /*00c8*/ 	.word	0x00000008
.L_37:


//--------------------- .nv.callgraph             --------------------------
	.section	.nv.callgraph,"",@"SHT_CUDA_CALLGRAPH"
	.align	4
	.sectionentsize	8
	.align		4
        /*0000*/ 	.word	0x00000000
	.align		4
        /*0004*/ 	.word	0xffffffff
	.align		4
        /*0008*/ 	.word	0x00000000
	.align		4
        /*000c*/ 	.word	0xfffffffe
	.align		4
        /*0010*/ 	.word	0x00000000
	.align		4
        /*0014*/ 	.word	0xfffffffd
	.align		4
        /*0018*/ 	.word	0x00000000
	.align		4
        /*001c*/ 	.word	0xfffffffc


//--------------------- .text._ZN15flash_attention22flash_attention_kernelILi32ELi32ELi1EEEvPfS1_S1_S1_S1_ii --------------------------
	.section	.text._ZN15flash_attention22flash_attention_kernelILi32ELi32ELi1EEEvPfS1_S1_S1_S1_ii,"ax",@progbits
	.align	128
        .global         _ZN15flash_attention22flash_attention_kernelILi32ELi32ELi1EEEvPfS1_S1_S1_S1_ii
        .type           _ZN15flash_attention22flash_attention_kernelILi32ELi32ELi1EEEvPfS1_S1_S1_S1_ii,@function
        .size           _ZN15flash_attention22flash_attention_kernelILi32ELi32ELi1EEEvPfS1_S1_S1_S1_ii,(.L_x_91 - _ZN15flash_attention22flash_attention_kernelILi32ELi32ELi1EEEvPfS1_S1_S1_S1_ii)
        .other          _ZN15flash_attention22flash_attention_kernelILi32ELi32ELi1EEEvPfS1_S1_S1_S1_ii,@"STO_CUDA_ENTRY STV_DEFAULT"
_ZN15flash_attention22flash_attention_kernelILi32ELi32ELi1EEEvPfS1_S1_S1_S1_ii:
.text._ZN15flash_attention22flash_attention_kernelILi32ELi32ELi1EEEvPfS1_S1_S1_S1_ii:
[----:B------:R-:W-:Y:S01]  /*0000*/  LDC R1, c[0x0][0x37c] ;  /* 0x0000df00ff017b82 */ /* 0x000fe20000000800 */
[----:B------:R-:W0:Y:S07]  /*0010*/  LDCU.64 UR4, c[0x0][0x3a8] ;  /* 0x00007500ff0477ac */ /* 0x000e2e0008000a00 */
[----:B------:R-:W1:Y:S01]  /*0020*/  S2UR UR6, SR_CTAID.Y ;  /* 0x00000000000679c3 */ /* 0x000e620000002600 */
[----:B------:R-:W2:Y:S07]  /*0030*/  LDCU.64 UR16, c[0x0][0x358] ;  /* 0x00006b00ff1077ac */ /* 0x000eae0008000a00 */
[----:B------:R-:W3:Y:S01]  /*0040*/  S2UR UR7, SR_CTAID.X ;  /* 0x00000000000779c3 */ /* 0x000ee20000002500 */
[----:B0-----:R-:W-:-:S04]  /*0050*/  I2FP.F32.S32 R0, UR5 ;  /* 0x0000000500007c45 */ /* 0x001fc80008201400 */
[----:B------:R0:W4:Y:S01]  /*0060*/  MUFU.RSQ R3, R0 ;  /* 0x0000000000037308 */ /* 0x0001220000001400 */
[----:B------:R-:W-:Y:S01]  /*0070*/  VIADD R2, R0, 0xf3000000 ;  /* 0xf300000000027836 */ /* 0x000fe20000000000 */
[----:B-1----:R-:W-:-:S04]  /*0080*/  UIMAD UR6, UR6, UR4, URZ ;  /* 0x00000004060672a4 */ /* 0x002fc8000f8e02ff */
[----:B------:R-:W-:Y:S01]  /*0090*/  ISETP.GT.U32.AND P0, PT, R2, 0x727fffff, PT ;  /* 0x727fffff0200780c */ /* 0x000fe20003f04070 */
[----:B------:R-:W-:Y:S02]  /*00a0*/  UIMAD UR18, UR6, UR5, URZ ;  /* 0x00000005061272a4 */ /* 0x000fe4000f8e02ff */
[----:B---3--:R-:W-:-:S04]  /*00b0*/  USHF.L.U32 UR7, UR7, 0x5, URZ ;  /* 0x0000000507077899 */ /* 0x008fc800080006ff */
[----:B------:R-:W-:-:S04]  /*00c0*/  UIMAD UR4, UR7, UR5, URZ ;  /* 0x00000005070472a4 */ /* 0x000fc8000f8e02ff */
[----:B------:R-:W-:-:S04]  /*00d0*/  UIADD3 UR4, UP0, UPT, UR4, UR18, URZ ;  /* 0x0000001204047290 */ /* 0x000fc8000ff1e0ff */
[----:B------:R-:W-:Y:S01]  /*00e0*/  UIADD3.X UR5, UPT, UPT, URZ, URZ, URZ, UP0, !UPT ;  /* 0x000000ffff057290 */ /* 0x000fe200087fe4ff */
[----:B0-2-4-:R-:W-:Y:S11]  /*00f0*/  @!P0 BRA `(.L_x_0) ;  /* 0x00000000000c8947 */ /* 0x015ff60003800000 */
[----:B------:R-:W-:-:S07]  /*0100*/  MOV R4, 0x120 ;  /* 0x0000012000047802 */ /* 0x000fce0000000f00 */
[----:B------:R-:W-:Y:S05]  /*0110*/  CALL.REL.NOINC `($__internal_1_$__cuda_sm20_sqrt_rn_f32_slowpath) ;  /* 0x0000003400a07944 */ /* 0x000fea0003c00000 */
[----:B------:R-:W-:Y:S05]  /*0120*/  BRA `(.L_x_1) ;  /* 0x0000000000107947 */ /* 0x000fea0003800000 */
.L_x_0:
[----:B------:R-:W-:Y:S01]  /*0130*/  FMUL.FTZ R5, R0, R3 ;  /* 0x0000000300057220 */ /* 0x000fe20000410000 */
[----:B------:R-:W-:-:S03]  /*0140*/  FMUL.FTZ R3, R3, 0.5 ;  /* 0x3f00000003037820 */ /* 0x000fc60000410000 */
[----:B------:R-:W-:-:S04]  /*0150*/  FFMA R0, -R5, R5, R0 ;  /* 0x0000000505007223 */ /* 0x000fc80000000100 */
[----:B------:R-:W-:-:S07]  /*0160*/  FFMA R0, R0, R3, R5 ;  /* 0x0000000300007223 */ /* 0x000fce0000000005 */
.L_x_1:
[----:B------:R-:W-:Y:S01]  /*0170*/  VIADD R3, R0, 0x1800000 ;  /* 0x0180000000037836 */ /* 0x000fe20000000000 */
[----:B------:R-:W0:Y:S04]  /*0180*/  S2R R2, SR_TID.X ;  /* 0x0000000000027919 */ /* 0x000e280000002100 */
[----:B------:R-:W-:-:S04]  /*0190*/  LOP3.LUT R3, R3, 0x7f800000, RZ, 0xc0, !PT ;  /* 0x7f80000003037812 */ /* 0x000fc800078ec0ff */
[----:B------:R-:W-:-:S13]  /*01a0*/  ISETP.GT.U32.AND P0, PT, R3, 0x1ffffff, PT ;  /* 0x01ffffff0300780c */ /* 0x000fda0003f04070 */
[----:B------:R-:W-:Y:S05]  /*01b0*/  @P0 BRA `(.L_x_2) ;  /* 0x0000000000100947 */ /* 0x000fea0003800000 */
[----:B------:R-:W-:-:S07]  /*01c0*/  MOV R4, 0x1e0 ;  /* 0x000001e000047802 */ /* 0x000fce0000000f00 */
[----:B0-----:R-:W-:Y:S05]  /*01d0*/  CALL.REL.NOINC `($__internal_0_$__cuda_sm20_rcp_rn_f32_slowpath) ;  /* 0x0000003000a47944 */ /* 0x001fea0003c00000 */
[----:B------:R-:W-:Y:S01]  /*01e0*/  IMAD.MOV.U32 R23, RZ, RZ, R3 ;  /* 0x000000ffff177224 */ /* 0x000fe200078e0003 */
[----:B------:R-:W-:Y:S06]  /*01f0*/  BRA `(.L_x_3) ;  /* 0x0000000000107947 */ /* 0x000fec0003800000 */
.L_x_2:
[----:B------:R-:W1:Y:S02]  /*0200*/  MUFU.RCP R23, R0 ;  /* 0x0000000000177308 */ /* 0x000e640000001000 */
[----:B-1----:R-:W-:-:S04]  /*0210*/  FFMA R3, R23, R0, -1 ;  /* 0xbf80000017037423 */ /* 0x002fc80000000000 */
[----:B------:R-:W-:-:S04]  /*0220*/  FADD.FTZ R4, -R3, -RZ ;  /* 0x800000ff03047221 */ /* 0x000fc80000010100 */
[----:B------:R-:W-:-:S07]  /*0230*/  FFMA R23, R23, R4, R23 ;  /* 0x0000000417177223 */ /* 0x000fce0000000017 */
.L_x_3:
[----:B------:R-:W1:Y:S01]  /*0240*/  LDCU UR12, c[0x0][0x3ac] ;  /* 0x00007580ff0c77ac */ /* 0x000e620008000800 */
[----:B------:R-:W-:Y:S01]  /*0250*/  BSSY.RECONVERGENT B0, `(.L_x_4) ;  /* 0x0000017000007945 */ /* 0x000fe20003800200 */
[----:B------:R-:W2:Y:S01]  /*0260*/  LDCU.64 UR8, c[0x0][0x388] ;  /* 0x00007100ff0877ac */ /* 0x000ea20008000a00 */
[----:B-1----:R-:W-:-:S06]  /*0270*/  USHF.L.U32 UR19, UR12, 0x5, URZ ;  /* 0x000000050c137899 */ /* 0x002fcc00080006ff */
[----:B0-----:R-:W-:-:S13]  /*0280*/  ISETP.GE.AND P0, PT, R2, UR19, PT ;  /* 0x0000001302007c0c */ /* 0x001fda000bf06270 */
[----:B--2---:R-:W-:Y:S05]  /*0290*/  @P0 BRA `(.L_x_5) ;  /* 0x0000000000480947 */ /* 0x004fea0003800000 */
[----:B------:R-:W0:Y:S01]  /*02a0*/  S2R R4, SR_CgaCtaId ;  /* 0x0000000000047919 */ /* 0x000e220000008800 */
[----:B------:R-:W1:Y:S01]  /*02b0*/  LDC R9, c[0x0][0x360] ;  /* 0x0000d800ff097b82 */ /* 0x000e620000000800 */
[----:B------:R-:W-:Y:S02]  /*02c0*/  MOV R3, 0x400 ;  /* 0x0000040000037802 */ /* 0x000fe40000000f00 */
[----:B------:R-:W-:Y:S02]  /*02d0*/  MOV R0, R2 ;  /* 0x0000000200007202 */ /* 0x000fe40000000f00 */
[----:B0-----:R-:W-:-:S07]  /*02e0*/  LEA R3, R4, R3, 0x18 ;  /* 0x0000000304037211 */ /* 0x001fce00078ec0ff */
.L_x_6:
[----:B------:R-:W-:-:S04]  /*02f0*/  IADD3 R5, P0, PT, R0, UR4, RZ ;  /* 0x0000000400057c10 */ /* 0x000fc8000ff1e0ff */
[----:B0-----:R-:W-:Y:S02]  /*0300*/  LEA.HI.X.SX32 R6, R0, UR5, 0x1, P0 ;  /* 0x0000000500067c11 */ /* 0x001fe400080f0eff */
[----:B------:R-:W-:-:S04]  /*0310*/  LEA R4, P0, R5, UR8, 0x2 ;  /* 0x0000000805047c11 */ /* 0x000fc8000f8010ff */
[----:B------:R-:W-:-:S05]  /*0320*/  LEA.HI.X R5, R5, UR9, R6, 0x2, P0 ;  /* 0x0000000905057c11 */ /* 0x000fca00080f1406 */
[----:B------:R-:W2:Y:S01]  /*0330*/  LDG.E R4, desc[UR16][R4.64] ;  /* 0x0000001004047981 */ /* 0x000ea2000c1e1900 */
[----:B------:R-:W-:Y:S01]  /*0340*/  IMAD R6, R0, 0x4, R3 ;  /* 0x0000000400067824 */ /* 0x000fe200078e0203 */
[----:B-1----:R-:W-:Y:S01]  /*0350*/  IADD3 R0, PT, PT, R9, R0, RZ ;  /* 0x0000000009007210 */ /* 0x002fe20007ffe0ff */
[----:B------:R-:W-:-:S03]  /*0360*/  IMAD.U32 R7, RZ, RZ, UR12 ;  /* 0x0000000cff077e24 */ /* 0x000fc6000f8e00ff */
[----:B------:R0:W-:Y:S01]  /*0370*/  STS [R6], RZ ;  /* 0x000000ff06007388 */ /* 0x0001e20000000800 */
[----:B------:R-:W-:Y:S01]  /*0380*/  IMAD R7, R7, 0x80, R6 ;  /* 0x0000008007077824 */ /* 0x000fe200078e0206 */
[----:B------:R-:W-:-:S04]  /*0390*/  ISETP.GE.AND P0, PT, R0, UR19, PT ;  /* 0x0000001300007c0c */ /* 0x000fc8000bf06270 */
[----:B--2---:R0:W-:Y:S09]  /*03a0*/  STS [R7], R4 ;  /* 0x0000000407007388 */ /* 0x0041f20000000800 */
[----:B------:R-:W-:Y:S05]  /*03b0*/  @!P0 BRA `(.L_x_6) ;  /* 0xfffffffc00cc8947 */ /* 0x000fea000383ffff */
.L_x_5:
[----:B------:R-:W-:Y:S05]  /*03c0*/  BSYNC.RECONVERGENT B0 ;  /* 0x0000000000007941 */ /* 0x000fea0003800200 */
.L_x_4:
[----:B------:R-:W1:Y:S01]  /*03d0*/  S2UR UR5, SR_CgaCtaId ;  /* 0x00000000000579c3 */ /* 0x000e620000008800 */
[----:B------:R-:W2:Y:S01]  /*03e0*/  LDCU UR8, c[0x0][0x3a8] ;  /* 0x00007500ff0877ac */ /* 0x000ea20008000800 */
[----:B------:R-:W-:Y:S01]  /*03f0*/  ISETP.GT.U32.AND P0, PT, R2, 0x1f, PT ;  /* 0x0000001f0200780c */ /* 0x000fe20003f04070 */
[----:B------:R-:W-:-:S12]  /*0400*/  UMOV UR4, 0x400 ;  /* 0x0000040000047882 */ /* 0x000fd80000000000 */
[----:B------:R-:W-:Y:S01]  /*0410*/  @!P0 IMAD.MOV.U32 R5, RZ, RZ, -0x800001 ;  /* 0xff7fffffff058424 */ /* 0x000fe200078e00ff */
[----:B--2---:R-:W-:Y:S01]  /*0420*/  I2FP.F32.S32 R0, UR8 ;  /* 0x0000000800007c45 */ /* 0x004fe20008201400 */
[----:B-1----:R-:W-:-:S04]  /*0430*/  ULEA UR4, UR5, UR4, 0x18 ;  /* 0x0000000405047291 */ /* 0x002fc8000f8ec0ff */
[----:B------:R-:W-:Y:S01]  /*0440*/  FMUL R3, R0, 0.03125 ;  /* 0x3d00000000037820 */ /* 0x000fe20000400000 */
[----:B------:R-:W-:-:S05]  /*0450*/  ULEA UR24, UR12, UR4, 0x7 ;  /* 0x000000040c187291 */ /* 0x000fca000f8e38ff */
[----:B------:R-:W1:Y:S01]  /*0460*/  F2I.CEIL.NTZ R3, R3 ;  /* 0x0000000300037305 */ /* 0x000e62000020b100 */
[----:B------:R-:W-:-:S04]  /*0470*/  ULEA UR25, UR12, UR24, 0x7 ;  /* 0x000000180c197291 */ /* 0x000fc8000f8e38ff */
[----:B------:R-:W-:-:S04]  /*0480*/  ULEA UR26, UR12, UR25, 0x7 ;  /* 0x000000190c1a7291 */ /* 0x000fc8000f8e38ff */
[----:B------:R-:W-:-:S04]  /*0490*/  ULEA UR8, UR12, UR26, 0x7 ;  /* 0x0000001a0c087291 */ /* 0x000fc8000f8e38ff */
[----:B------:R-:W-:Y:S02]  /*04a0*/  UIADD3 UR9, UPT, UPT, UR8, 0x80, URZ ;  /* 0x0000008008097890 */ /* 0x000fe4000fffe0ff */
[----:B------:R-:W-:Y:S01]  /*04b0*/  @!P0 LEA R0, R2, UR8, 0x2 ;  /* 0x0000000802008c11 */ /* 0x000fe2000f8e10ff */
[----:B------:R-:W-:Y:S02]  /*04c0*/  UIADD3 UR10, UPT, UPT, UR8, 0x100, URZ ;  /* 0x00000100080a7890 */ /* 0x000fe4000fffe0ff */
[----:B------:R-:W-:Y:S02]  /*04d0*/  UMOV UR11, UR8 ;  /* 0x00000008000b7c82 */ /* 0x000fe40008000000 */
[----:B------:R2:W-:Y:S04]  /*04e0*/  @!P0 STS [R0+0x100], R5 ;  /* 0x0001000500008388 */ /* 0x0005e80000000800 */
[----:B------:R2:W-:Y:S01]  /*04f0*/  @!P0 STS [R0], RZ ;  /* 0x000000ff00008388 */ /* 0x0005e20000000800 */
[----:B-1----:R-:W-:-:S13]  /*0500*/  ISETP.GE.AND P0, PT, R3, 0x1, PT ;  /* 0x000000010300780c */ /* 0x002fda0003f06270 */
[----:B--2---:R-:W-:Y:S05]  /*0510*/  @!P0 BRA `(.L_x_7) ;  /* 0x0000002000988947 */ /* 0x004fea0003800000 */
[----:B------:R-:W1:Y:S01]  /*0520*/  LDCU UR13, c[0x0][0x3a8] ;  /* 0x00007500ff0d77ac */ /* 0x000e620008000800 */
[----:B------:R-:W-:Y:S01]  /*0530*/  SHF.R.U32.HI R22, RZ, 0x3, R2 ;  /* 0x00000003ff167819 */ /* 0x000fe20000011602 */
[----:B------:R-:W-:Y:S02]  /*0540*/  IMAD.SHL.U32 R2, R2, 0x4, RZ ;  /* 0x0000000402027824 */ /* 0x000fe400078e00ff */
[----:B------:R-:W-:Y:S01]  /*0550*/  IMAD.U32 R3, RZ, RZ, UR12 ;  /* 0x0000000cff037e24 */ /* 0x000fe2000f8e00ff */
[----:B------:R-:W-:Y:S01]  /*0560*/  ULOP3.LUT UR28, UR12, 0x7, URZ, 0xc0, !UPT ;  /* 0x000000070c1c7892 */ /* 0x000fe2000f8ec0ff */
[----:B------:R-:W-:Y:S01]  /*0570*/  IMAD.U32 R21, RZ, RZ, UR4 ;  /* 0x00000004ff157e24 */ /* 0x000fe2000f8e00ff */
[----:B------:R-:W-:Y:S01]  /*0580*/  LOP3.LUT R2, R2, 0x1c, RZ, 0xc0, !PT ;  /* 0x0000001c02027812 */ /* 0x000fe200078ec0ff */
[----:B------:R-:W-:Y:S01]  /*0590*/  UIADD3 UR27, UPT, UPT, UR12, -0x1, URZ ;  /* 0xffffffff0c1b7890 */ /* 0x000fe2000fffe0ff */
[----:B------:R-:W-:Y:S01]  /*05a0*/  LEA R3, R3, R22, 0x2 ;  /* 0x0000001603037211 */ /* 0x000fe200078e10ff */
[----:B------:R-:W-:-:S02]  /*05b0*/  UIADD3 UR11, UPT, UPT, UR28, -0x1, URZ ;  /* 0xffffffff1c0b7890 */ /* 0x000fc4000fffe0ff */
[----:B------:R-:W-:Y:S02]  /*05c0*/  ULOP3.LUT UR29, UR12, 0x3, URZ, 0xc0, !UPT ;  /* 0x000000030c1d7892 */ /* 0x000fe4000f8ec0ff */
[----:B------:R-:W-:Y:S01]  /*05d0*/  IMAD.U32 R2, R3, 0x80, R2 ;  /* 0x0000008003027824 */ /* 0x000fe200078e0002 */
[----:B------:R-:W-:Y:S01]  /*05e0*/  UISETP.GE.U32.AND UP0, UPT, UR11, 0x3, UPT ;  /* 0x000000030b00788c */ /* 0x000fe2000bf06070 */
[----:B------:R-:W2:Y:S01]  /*05f0*/  LDCU UR30, c[0x0][0x360] ;  /* 0x00006c00ff1e77ac */ /* 0x000ea20008000800 */
[----:B-1----:R-:W-:Y:S02]  /*0600*/  IMAD.U32 R20, RZ, RZ, UR13 ;  /* 0x0000000dff147e24 */ /* 0x002fe4000f8e00ff */
[----:B------:R-:W-:Y:S01]  /*0610*/  IADD3 R21, PT, PT, R2, 0x200, R21 ;  /* 0x0000020002157810 */ /* 0x000fe20007ffe015 */
[----:B------:R-:W-:Y:S02]  /*0620*/  ULOP3.LUT UR12, UR12, 0x7ffffff8, URZ, 0xc0, !UPT ;  /* 0x7ffffff80c0c7892 */ /* 0x000fe4000f8ec0ff */
[----:B------:R-:W-:Y:S01]  /*0630*/  UIADD3 UR5, UPT, UPT, UR8, 0x180, URZ ;  /* 0x0000018008057890 */ /* 0x000fe2000fffe0ff */
[----:B------:R-:W-:Y:S01]  /*0640*/  UMOV UR4, URZ ;  /* 0x000000ff00047c82 */ /* 0x000fe20008000000 */
[----:B------:R-:W-:Y:S01]  /*0650*/  UMOV UR13, UR9 ;  /* 0x00000009000d7c82 */ /* 0x000fe20008000000 */
[----:B------:R-:W-:-:S09]  /*0660*/  UMOV UR11, UR8 ;  /* 0x00000008000b7c82 */ /* 0x000fd20008000000 */
.L_x_51:
[----:B-1----:R-:W1:Y:S01]  /*0670*/  S2R R24, SR_TID.X ;  /* 0x0000000000187919 */ /* 0x002e620000002100 */
[----:B---3--:R-:W3:Y:S01]  /*0680*/  LDCU UR9, c[0x0][0x3a8] ;  /* 0x00007500ff0977ac */ /* 0x008ee20008000800 */
[----:B------:R-:W-:Y:S01]  /*0690*/  BSSY.RECONVERGENT B0, `(.L_x_8) ;  /* 0x0000022000007945 */ /* 0x000fe20003800200 */
[----:B----4-:R-:W4:Y:S01]  /*06a0*/  LDCU UR15, c[0x0][0x3a8] ;  /* 0x00007500ff0f77ac */ /* 0x010f220008000800 */
[----:B------:R-:W-:Y:S01]  /*06b0*/  USHF.L.U32 UR31, UR4, 0x5, URZ ;  /* 0x00000005041f7899 */ /* 0x000fe200080006ff */
[----:B------:R-:W-:Y:S01]  /*06c0*/  UMOV UR14, UR10 ;  /* 0x0000000a000e7c82 */ /* 0x000fe20008000000 */
[----:B0-----:R-:W0:Y:S01]  /*06d0*/  LDCU.128 UR20, c[0x0][0x390] ;  /* 0x00007200ff1477ac */ /* 0x001e220008000c00 */
[----:B------:R-:W-:Y:S01]  /*06e0*/  UMOV UR10, UR5 ;  /* 0x00000005000a7c82 */ /* 0x000fe20008000000 */
[----:B---3--:R-:W-:Y:S01]  /*06f0*/  I2FP.F32.S32 R0, UR9 ;  /* 0x0000000900007c45 */ /* 0x008fe20008201400 */
[----:B------:R-:W-:Y:S01]  /*0700*/  UMOV UR9, UR11 ;  /* 0x0000000b00097c82 */ /* 0x000fe20008000000 */
[----:B------:R-:W-:Y:S01]  /*0710*/  UMOV UR11, UR13 ;  /* 0x0000000d000b7c82 */ /* 0x000fe20008000000 */
[----:B----4-:R-:W-:-:S02]  /*0720*/  UIADD3 UR15, UPT, UPT, -UR31, UR15, URZ ;  /* 0x0000000f1f0f7290 */ /* 0x010fc4000fffe1ff */
[----:B------:R-:W-:-:S04]  /*0730*/  FMUL R0, R0, 0.03125 ;  /* 0x3d00000000007820 */ /* 0x000fc80000400000 */
[----:B------:R3:W4:Y:S01]  /*0740*/  F2I.CEIL.NTZ R8, R0 ;  /* 0x0000000000087305 */ /* 0x000722000020b100 */
[----:B-1----:R-:W-:-:S13]  /*0750*/  ISETP.GE.AND P0, PT, R24, UR19, PT ;  /* 0x0000001318007c0c */ /* 0x002fda000bf06270 */
[----:B0-234-:R-:W-:Y:S05]  /*0760*/  @P0 BRA `(.L_x_9) ;  /* 0x0000000000500947 */ /* 0x01dfea0003800000 */
[----:B------:R-:W0:Y:S01]  /*0770*/  LDC R6, c[0x0][0x3ac] ;  /* 0x0000eb00ff067b82 */ /* 0x000e220000000800 */
[----:B------:R-:W-:-:S07]  /*0780*/  MOV R0, R24 ;  /* 0x0000001800007202 */ /* 0x000fce0000000f00 */
.L_x_10:
[----:B01----:R-:W-:-:S05]  /*0790*/  IMAD R2, R6, UR31, R0 ;  /* 0x0000001f06027c24 */ /* 0x003fca000f8e0200 */
[----:B------:R-:W-:-:S04]  /*07a0*/  IADD3 R5, P0, PT, R2, UR18, RZ ;  /* 0x0000001202057c10 */ /* 0x000fc8000ff1e0ff */
[----:B------:R-:W-:Y:S01]  /*07b0*/  LEA.HI.X.SX32 R2, R2, RZ, 0x1, P0 ;  /* 0x000000ff02027211 */ /* 0x000fe200000f0eff */
[----:B------:R-:W-:-:S03]  /*07c0*/  IMAD.SHL.U32 R4, R5, 0x4, RZ ;  /* 0x0000000405047824 */ /* 0x000fc600078e00ff */
[----:B------:R-:W-:Y:S02]  /*07d0*/  SHF.L.U64.HI R5, R5, 0x2, R2 ;  /* 0x0000000205057819 */ /* 0x000fe40000010202 */
[C---:B------:R-:W-:Y:S02]  /*07e0*/  IADD3 R2, P0, PT, R4.reuse, UR20, RZ ;  /* 0x0000001404027c10 */ /* 0x040fe4000ff1e0ff */
[----:B------:R-:W-:Y:S02]  /*07f0*/  IADD3 R4, P1, PT, R4, UR22, RZ ;  /* 0x0000001604047c10 */ /* 0x000fe4000ff3e0ff */
[C---:B------:R-:W-:Y:S02]  /*0800*/  IADD3.X R3, PT, PT, R5.reuse, UR21, RZ, P0, !PT ;  /* 0x0000001505037c10 */ /* 0x040fe400087fe4ff */
[----:B------:R-:W-:-:S03]  /*0810*/  IADD3.X R5, PT, PT, R5, UR23, RZ, P1, !PT ;  /* 0x0000001705057c10 */ /* 0x000fc60008ffe4ff */
[----:B------:R-:W3:Y:S04]  /*0820*/  LDG.E R2, desc[UR16][R2.64] ;  /* 0x0000001002027981 */ /* 0x000ee8000c1e1900 */
[----:B------:R-:W4:Y:S01]  /*0830*/  LDG.E R4, desc[UR16][R4.64] ;  /* 0x0000001004047981 */ /* 0x000f22000c1e1900 */
[C---:B------:R-:W-:Y:S01]  /*0840*/  LEA R7, R0.reuse, UR25, 0x2 ;  /* 0x0000001900077c11 */ /* 0x040fe2000f8e10ff */
[----:B--2---:R-:W-:-:S04]  /*0850*/  VIADD R0, R0, UR30 ;  /* 0x0000001e00007c36 */ /* 0x004fc80008000000 */
[----:B------:R-:W-:Y:S01]  /*0860*/  IMAD R9, R6, 0x80, R7 ;  /* 0x0000008006097824 */ /* 0x000fe200078e0207 */
[----:B------:R-:W-:Y:S01]  /*0870*/  ISETP.GE.AND P0, PT, R0, UR19, PT ;  /* 0x0000001300007c0c */ /* 0x000fe2000bf06270 */
[----:B---3--:R1:W-:Y:S04]  /*0880*/  STS [R7], R2 ;  /* 0x0000000207007388 */ /* 0x0083e80000000800 */
[----:B----4-:R1:W-:Y:S08]  /*0890*/  STS [R9], R4 ;  /* 0x0000000409007388 */ /* 0x0103f00000000800 */
[----:B------:R-:W-:Y:S05]  /*08a0*/  @!P0 BRA `(.L_x_10) ;  /* 0xfffffffc00b88947 */ /* 0x000fea000383ffff */
.L_x_9:
[----:B--2---:R-:W-:Y:S05]  /*08b0*/  BSYNC.RECONVERGENT B0 ;  /* 0x0000000000007941 */ /* 0x004fea0003800200 */
.L_x_8:
[----:B------:R-:W-:Y:S01]  /*08c0*/  BAR.SYNC.DEFER_BLOCKING 0x0 ;  /* 0x0000000000007b1d */ /* 0x000fe20000010000 */
[----:B------:R-:W-:Y:S01]  /*08d0*/  ISETP.GT.U32.AND P1, PT, R24, 0xff, PT ;  /* 0x000000ff1800780c */ /* 0x000fe20003f24070 */
[----:B------:R-:W-:Y:S01]  /*08e0*/  UIADD3 UR4, UPT, UPT, UR4, 0x1, URZ ;  /* 0x0000000104047890 */ /* 0x000fe2000fffe0ff */
[----:B------:R-:W-:-:S03]  /*08f0*/  VIMNMX R3, PT, PT, R20, 0x20, PT ;  /* 0x0000002014037848 */ /* 0x000fc60003fe0100 */
[----:B------:R-:W0:Y:S01]  /*0900*/  LDCU UR13, c[0x0][0x3ac] ;  /* 0x00007580ff0d77ac */ /* 0x000e220008000800 */
[----:B------:R-:W-:Y:S01]  /*0910*/  VIMNMX R3, PT, PT, R3, 0x1, !PT ;  /* 0x0000000103037848 */ /* 0x000fe20007fe0100 */
[----:B------:R-:W-:Y:S01]  /*0920*/  BSSY.RECONVERGENT B0, `(.L_x_11) ;  /* 0x0000071000007945 */ /* 0x000fe20003800200 */
[----:B------:R-:W-:Y:S02]  /*0930*/  ISETP.NE.AND P0, PT, R8, UR4, PT ;  /* 0x0000000408007c0c */ /* 0x000fe4000bf05270 */
[C---:B------:R-:W-:Y:S02]  /*0940*/  LOP3.LUT R0, R3.reuse, 0x3, RZ, 0xc0, !PT ;  /* 0x0000000303007812 */ /* 0x040fe400078ec0ff */
[C---:B-1----:R-:W-:Y:S02]  /*0950*/  LOP3.LUT R2, R3.reuse, 0x7, RZ, 0xc0, !PT ;  /* 0x0000000703027812 */ /* 0x042fe400078ec0ff */
[----:B------:R-:W-:Y:S01]  /*0960*/  LOP3.LUT R26, R3, 0xf, RZ, 0xc0, !PT ;  /* 0x0000000f031a7812 */ /* 0x000fe200078ec0ff */
[----:B------:R-:W-:Y:S06]  /*0970*/  @P1 BRA `(.L_x_12) ;  /* 0x0000000400ac1947 */ /* 0x000fec0003800000 */
[----:B------:R-:W1:Y:S02]  /*0980*/  LDCU UR5, c[0x0][0x3ac] ;  /* 0x00007580ff0577ac */ /* 0x000e640008000800 */
[----:B-1----:R-:W-:-:S09]  /*0990*/  UISETP.GT.AND UP1, UPT, UR5, URZ, UPT ;  /* 0x000000ff0500728c */ /* 0x002fd2000bf24270 */
[----:B------:R-:W-:Y:S05]  /*09a0*/  BRA.U UP1, `(.L_x_13) ;  /* 0x00000001012c7547 */ /* 0x000fea000b800000 */
[----:B------:R-:W-:Y:S01]  /*09b0*/  BSSY.RECONVERGENT B1, `(.L_x_14) ;  /* 0x0000009000017945 */ /* 0x000fe20003800200 */
[----:B------:R-:W-:Y:S01]  /*09c0*/  LOP3.LUT R5, R24, 0x7, RZ, 0xc0, !PT ;  /* 0x0000000718057812 */ /* 0x000fe200078ec0ff */
[----:B------:R-:W-:Y:S01]  /*09d0*/  FMUL R7, RZ, R23 ;  /* 0x00000017ff077220 */ /* 0x000fe20000400000 */
[----:B------:R-:W-:-:S07]  /*09e0*/  MOV R4, R21 ;  /* 0x0000001500047202 */ /* 0x000fce0000000f00 */
.L_x_15:
[C---:B------:R-:W-:Y:S01]  /*09f0*/  ISETP.GE.U32.AND P2, PT, R5.reuse, 0x18, PT ;  /* 0x000000180500780c */ /* 0x040fe20003f46070 */
[----:B------:R1:W-:Y:S01]  /*0a00*/  STS [R4], R7 ;  /* 0x0000000704007388 */ /* 0x0003e20000000800 */
[----:B------:R-:W-:Y:S02]  /*0a10*/  VIADD R5, R5, 0x8 ;  /* 0x0000000805057836 */ /* 0x000fe40000000000 */
[----:B-1----:R-:W-:-:S09]  /*0a20*/  VIADD R4, R4, 0x20 ;  /* 0x0000002004047836 */ /* 0x002fd20000000000 */
[----:B------:R-:W-:Y:S05]  /*0a30*/  @!P2 BRA `(.L_x_15) ;  /* 0xfffffffc00eca947 */ /* 0x000fea000383ffff */
[----:B0-----:R-:W-:Y:S05]  /*0a40*/  BSYNC.RECONVERGENT B1 ;  /* 0x0000000000017941 */ /* 0x001fea0003800200 */
.L_x_14:
[----:B------:R-:W-:Y:S05]  /*0a50*/  BRA `(.L_x_12) ;  /* 0x0000000400747947 */ /* 0x000fea0003800000 */
.L_x_13:
[----:B------:R-:W-:-:S07]  /*0a60*/  LOP3.LUT R5, R24, 0x7, RZ, 0xc0, !PT ;  /* 0x0000000718057812 */ /* 0x000fce00078ec0ff */
.L_x_21:
[----:B------:R-:W-:Y:S01]  /*0a70*/  UISETP.GE.U32.AND UP1, UPT, UR27, 0x7, UPT ;  /* 0x000000071b00788c */ /* 0x000fe2000bf26070 */
[----:B------:R-:W-:Y:S02]  /*0a80*/  HFMA2 R4, -RZ, RZ, 0, 0 ;  /* 0x00000000ff047431 */ /* 0x000fe400000001ff */
[----:B-1----:R-:W-:-:S06]  /*0a90*/  IMAD.MOV.U32 R28, RZ, RZ, RZ ;  /* 0x000000ffff1c7224 */ /* 0x002fcc00078e00ff */
[----:B------:R-:W-:Y:S05]  /*0aa0*/  BRA.U !UP1, `(.L_x_16) ;  /* 0x0000000109887547 */ /* 0x000fea000b800000 */
[----:B------:R-:W-:Y:S02]  /*0ab0*/  IMAD.MOV.U32 R28, RZ, RZ, RZ ;  /* 0x000000ffff1c7224 */ /* 0x000fe400078e00ff */
[----:B------:R-:W-:-:S07]  /*0ac0*/  IMAD.MOV.U32 R4, RZ, RZ, RZ ;  /* 0x000000ffff047224 */ /* 0x000fce00078e00ff */
.L_x_17:
[--C-:B0-----:R-:W-:Y:S02]  /*0ad0*/  IMAD R15, R22, UR13, R4.reuse ;  /* 0x0000000d160f7c24 */ /* 0x101fe4000f8e0204 */
[----:B------:R-:W-:Y:S02]  /*0ae0*/  IMAD R14, R5, UR13, R4 ;  /* 0x0000000d050e7c24 */ /* 0x000fe4000f8e0204 */
[----:B------:R-:W-:Y:S01]  /*0af0*/  VIADD R4, R4, 0x8 ;  /* 0x0000000804047836 */ /* 0x000fe20000000000 */
[----:B------:R-:W-:Y:S02]  /*0b00*/  LEA R15, R15, UR24, 0x2 ;  /* 0x000000180f0f7c11 */ /* 0x000fe4000f8e10ff */
[----:B------:R-:W-:Y:S02]  /*0b10*/  LEA R14, R14, UR25, 0x2 ;  /* 0x000000190e0e7c11 */ /* 0x000fe4000f8e10ff */
[----:B------:R-:W-:Y:S01]  /*0b20*/  ISETP.NE.AND P2, PT, R4, UR12, PT ;  /* 0x0000000c04007c0c */ /* 0x000fe2000bf45270 */
[----:B------:R-:W-:Y:S04]  /*0b30*/  LDS R17, [R15] ;  /* 0x000000000f117984 */ /* 0x000fe80000000800 */
[----:B------:R-:W0:Y:S04]  /*0b40*/  LDS R16, [R14] ;  /* 0x000000000e107984 */ /* 0x000e280000000800 */
[----:B------:R-:W-:Y:S04]  /*0b50*/  LDS R6, [R15+0x4] ;  /* 0x000004000f067984 */ /* 0x000fe80000000800 */
[----:B------:R-:W1:Y:S04]  /*0b60*/  LDS R7, [R14+0x4] ;  /* 0x000004000e077984 */ /* 0x000e680000000800 */
[----:B------:R-:W-:Y:S04]  /*0b70*/  LDS R8, [R15+0x8] ;  /* 0x000008000f087984 */ /* 0x000fe80000000800 */
[----:B------:R-:W2:Y:S04]  /*0b80*/  LDS R9, [R14+0x8] ;  /* 0x000008000e097984 */ /* 0x000ea80000000800 */
[----:B------:R-:W-:Y:S04]  /*0b90*/  LDS R10, [R15+0xc] ;  /* 0x00000c000f0a7984 */ /* 0x000fe80000000800 */
[----:B------:R-:W3:Y:S04]  /*0ba0*/  LDS R11, [R14+0xc] ;  /* 0x00000c000e0b7984 */ /* 0x000ee80000000800 */
[----:B------:R-:W-:Y:S04]  /*0bb0*/  LDS R12, [R15+0x10] ;  /* 0x000010000f0c7984 */ /* 0x000fe80000000800 */
[----:B------:R-:W4:Y:S04]  /*0bc0*/  LDS R13, [R14+0x10] ;  /* 0x000010000e0d7984 */ /* 0x000f280000000800 */
[----:B------:R-:W-:Y:S04]  /*0bd0*/  LDS R18, [R15+0x14] ;  /* 0x000014000f127984 */ /* 0x000fe80000000800 */
[----:B------:R-:W5:Y:S01]  /*0be0*/  LDS R19, [R14+0x14] ;  /* 0x000014000e137984 */ /* 0x000f620000000800 */
[----:B0-----:R-:W-:-:S03]  /*0bf0*/  FFMA R27, R17, R16, R28 ;  /* 0x00000010111b7223 */ /* 0x001fc6000000001c */
[----:B------:R-:W-:Y:S04]  /*0c00*/  LDS R16, [R15+0x18] ;  /* 0x000018000f107984 */ /* 0x000fe80000000800 */
[----:B------:R-:W0:Y:S01]  /*0c10*/  LDS R17, [R14+0x18] ;  /* 0x000018000e117984 */ /* 0x000e220000000800 */
[----:B-1----:R-:W-:-:S03]  /*0c20*/  FFMA R7, R6, R7, R27 ;  /* 0x0000000706077223 */ /* 0x002fc6000000001b */
[----:B------:R-:W-:Y:S04]  /*0c30*/  LDS R25, [R15+0x1c] ;  /* 0x00001c000f197984 */ /* 0x000fe80000000800 */
[----:B------:R-:W1:Y:S01]  /*0c40*/  LDS R28, [R14+0x1c] ;  /* 0x00001c000e1c7984 */ /* 0x000e620000000800 */
[----:B--2---:R-:W-:-:S04]  /*0c50*/  FFMA R7, R8, R9, R7 ;  /* 0x0000000908077223 */ /* 0x004fc80000000007 */
[----:B---3--:R-:W-:-:S04]  /*0c60*/  FFMA R7, R10, R11, R7 ;  /* 0x0000000b0a077223 */ /* 0x008fc80000000007 */
[----:B----4-:R-:W-:-:S04]  /*0c70*/  FFMA R7, R12, R13, R7 ;  /* 0x0000000d0c077223 */ /* 0x010fc80000000007 */
[----:B-----5:R-:W-:-:S04]  /*0c80*/  FFMA R7, R18, R19, R7 ;  /* 0x0000001312077223 */ /* 0x020fc80000000007 */
[----:B0-----:R-:W-:-:S04]  /*0c90*/  FFMA R16, R16, R17, R7 ;  /* 0x0000001110107223 */ /* 0x001fc80000000007 */
[----:B-1----:R-:W-:Y:S01]  /*0ca0*/  FFMA R28, R25, R28, R16 ;  /* 0x0000001c191c7223 */ /* 0x002fe20000000010 */
[----:B------:R-:W-:Y:S06]  /*0cb0*/  @P2 BRA `(.L_x_17) ;  /* 0xfffffffc00842947 */ /* 0x000fec000383ffff */
[----:B------:R-:W-:-:S07]  /*0cc0*/  MOV R4, UR12 ;  /* 0x0000000c00047c02 */ /* 0x000fce0008000f00 */
.L_x_16:
[----:B------:R-:W-:-:S09]  /*0cd0*/  UISETP.NE.AND UP1, UPT, UR28, URZ, UPT ;  /* 0x000000ff1c00728c */ /* 0x000fd2000bf25270 */
[----:B------:R-:W-:Y:S05]  /*0ce0*/  BRA.U !UP1, `(.L_x_18) ;  /* 0x0000000109b47547 */ /* 0x000fea000b800000 */
[----:B------:R-:W-:Y:S01]  /*0cf0*/  UISETP.NE.AND UP1, UPT, UR29, URZ, UPT ;  /* 0x000000ff1d00728c */ /* 0x000fe2000bf25270 */
[----:B------:R-:W-:Y:S10]  /*0d00*/  BRA.U !UP0, `(.L_x_19) ;  /* 0x0000000108487547 */ /* 0x000ff4000b800000 */
[----:B------:R-:W1:Y:S02]  /*0d10*/  LDCU UR5, c[0x0][0x3ac] ;  /* 0x00007580ff0577ac */ /* 0x000e640008000800 */
[--C-:B-1----:R-:W-:Y:S02]  /*0d20*/  IMAD R6, R22, UR5, R4.reuse ;  /* 0x0000000516067c24 */ /* 0x102fe4000f8e0204 */
[----:B------:R-:W-:Y:S02]  /*0d30*/  IMAD R7, R5, UR5, R4 ;  /* 0x0000000505077c24 */ /* 0x000fe4000f8e0204 */
[----:B------:R-:W-:Y:S01]  /*0d40*/  VIADD R4, R4, 0x4 ;  /* 0x0000000404047836 */ /* 0x000fe20000000000 */
[----:B------:R-:W-:Y:S02]  /*0d50*/  LEA R6, R6, UR24, 0x2 ;  /* 0x0000001806067c11 */ /* 0x000fe4000f8e10ff */
[----:B------:R-:W-:-:S03]  /*0d60*/  LEA R8, R7, UR25, 0x2 ;  /* 0x0000001907087c11 */ /* 0x000fc6000f8e10ff */
[----:B------:R-:W-:Y:S04]  /*0d70*/  LDS R7, [R6] ;  /* 0x0000000006077984 */ /* 0x000fe80000000800 */
[----:B------:R-:W1:Y:S04]  /*0d80*/  LDS R9, [R8] ;  /* 0x0000000008097984 */ /* 0x000e680000000800 */
[----:B------:R-:W-:Y:S04]  /*0d90*/  LDS R10, [R6+0x4] ;  /* 0x00000400060a7984 */ /* 0x000fe80000000800 */
[----:B------:R-:W2:Y:S04]  /*0da0*/  LDS R11, [R8+0x4] ;  /* 0x00000400080b7984 */ /* 0x000ea80000000800 */
[----:B------:R-:W-:Y:S04]  /*0db0*/  LDS R12, [R6+0x8] ;  /* 0x00000800060c7984 */ /* 0x000fe80000000800 */
[----:B------:R-:W3:Y:S04]  /*0dc0*/  LDS R13, [R8+0x8] ;  /* 0x00000800080d7984 */ /* 0x000ee80000000800 */
[----:B------:R-:W-:Y:S04]  /*0dd0*/  LDS R14, [R6+0xc] ;  /* 0x00000c00060e7984 */ /* 0x000fe80000000800 */
[----:B------:R-:W4:Y:S01]  /*0de0*/  LDS R15, [R8+0xc] ;  /* 0x00000c00080f7984 */ /* 0x000f220000000800 */
[----:B-1----:R-:W-:-:S04]  /*0df0*/  FFMA R7, R7, R9, R28 ;  /* 0x0000000907077223 */ /* 0x002fc8000000001c */
[----:B--2---:R-:W-:-:S04]  /*0e00*/  FFMA R7, R10, R11, R7 ;  /* 0x0000000b0a077223 */ /* 0x004fc80000000007 */
[----:B---3--:R-:W-:-:S04]  /*0e10*/  FFMA R7, R12, R13, R7 ;  /* 0x0000000d0c077223 */ /* 0x008fc80000000007 */
[----:B----4-:R-:W-:-:S07]  /*0e20*/  FFMA R28, R14, R15, R7 ;  /* 0x0000000f0e1c7223 */ /* 0x010fce0000000007 */
.L_x_19:
[----:B------:R-:W-:Y:S05]  /*0e30*/  BRA.U !UP1, `(.L_x_18) ;  /* 0x0000000109607547 */ /* 0x000fea000b800000 */
[----:B------:R-:W1:Y:S01]  /*0e40*/  LDCU UR20, c[0x0][0x3ac] ;  /* 0x00007580ff1477ac */ /* 0x000e620008000800 */
[----:B------:R-:W-:Y:S02]  /*0e50*/  UISETP.NE.AND UP1, UPT, UR29, 0x1, UPT ;  /* 0x000000011d00788c */ /* 0x000fe4000bf25270 */
[----:B-1----:R-:W-:-:S07]  /*0e60*/  ULOP3.LUT UP2, URZ, UR20, 0x1, URZ, 0xc0, !UPT ;  /* 0x0000000114ff7892 */ /* 0x002fce000f84c0ff */
[----:B------:R-:W-:Y:S05]  /*0e70*/  BRA.U !UP1, `(.L_x_20) ;  /* 0x0000000109307547 */ /* 0x000fea000b800000 */
        /* <DEDUP_REMOVED lines=9> */
[----:B------:R-:W2:Y:S01]  /*0f10*/  LDS R11, [R8+0x4] ;  /* 0x00000400080b7984 */ /* 0x000ea20000000800 */
[----:B-1----:R-:W-:-:S04]  /*0f20*/  FFMA R7, R7, R9, R28 ;  /* 0x0000000907077223 */ /* 0x002fc8000000001c */
[----:B--2---:R-:W-:-:S07]  /*0f30*/  FFMA R28, R10, R11, R7 ;  /* 0x0000000b0a1c7223 */ /* 0x004fce0000000007 */
.L_x_20:
[----:B------:R-:W-:Y:S05]  /*0f40*/  BRA.U !UP2, `(.L_x_18) ;  /* 0x000000010a1c7547 */ /* 0x000fea000b800000 */
[--C-:B------:R-:W-:Y:S02]  /*0f50*/  IMAD R6, R22, UR20, R4.reuse ;  /* 0x0000001416067c24 */ /* 0x100fe4000f8e0204 */
[----:B------:R-:W-:-:S03]  /*0f60*/  IMAD R4, R5, UR20, R4 ;  /* 0x0000001405047c24 */ /* 0x000fc6000f8e0204 */
[----:B------:R-:W-:Y:S02]  /*0f70*/  LEA R6, R6, UR24, 0x2 ;  /* 0x0000001806067c11 */ /* 0x000fe4000f8e10ff */
[----:B------:R-:W-:-:S03]  /*0f80*/  LEA R4, R4, UR25, 0x2 ;  /* 0x0000001904047c11 */ /* 0x000fc6000f8e10ff */
[----:B------:R-:W-:Y:S04]  /*0f90*/  LDS R7, [R6] ;  /* 0x0000000006077984 */ /* 0x000fe80000000800 */
[----:B------:R-:W1:Y:S02]  /*0fa0*/  LDS R4, [R4] ;  /* 0x0000000004047984 */ /* 0x000e640000000800 */
[----:B-1----:R-:W-:-:S07]  /*0fb0*/  FFMA R28, R7, R4, R28 ;  /* 0x00000004071c7223 */ /* 0x002fce000000001c */
.L_x_18:
[----:B------:R-:W-:Y:S02]  /*0fc0*/  IMAD R4, R22, 0x20, R5 ;  /* 0x0000002016047824 */ /* 0x000fe400078e0205 */
[----:B------:R-:W-:Y:S01]  /*0fd0*/  FMUL R28, R28, R23 ;  /* 0x000000171c1c7220 */ /* 0x000fe20000400000 */
[C---:B------:R-:W-:Y:S02]  /*0fe0*/  ISETP.GE.U32.AND P2, PT, R5.reuse, 0x18, PT ;  /* 0x000000180500780c */ /* 0x040fe40003f46070 */
[----:B------:R-:W-:Y:S02]  /*0ff0*/  IADD3 R5, PT, PT, R5, 0x8, RZ ;  /* 0x0000000805057810 */ /* 0x000fe40007ffe0ff */
[----:B------:R-:W-:-:S05]  /*1000*/  LEA R7, R4, UR8, 0x2 ;  /* 0x0000000804077c11 */ /* 0x000fca000f8e10ff */
[----:B------:R1:W-:Y:S04]  /*1010*/  STS [R7+0x200], R28 ;  /* 0x0002001c07007388 */ /* 0x0003e80000000800 */
[----:B------:R-:W-:Y:S05]  /*1020*/  @!P2 BRA `(.L_x_21) ;  /* 0xfffffff80090a947 */ /* 0x000fea000383ffff */
.L_x_12:
[----:B0-----:R-:W-:Y:S05]  /*1030*/  BSYNC.RECONVERGENT B0 ;  /* 0x0000000000007941 */ /* 0x001fea0003800200 */
.L_x_11:
[----:B------:R-:W-:Y:S01]  /*1040*/  BAR.SYNC.DEFER_BLOCKING 0x0 ;  /* 0x0000000000007b1d */ /* 0x000fe20000010000 */
[----:B------:R-:W-:Y:S02]  /*1050*/  LOP3.LUT P2, RZ, R24, 0x307, RZ, 0xc0, !PT ;  /* 0x0000030718ff7812 */ /* 0x000fe4000784c0ff */
[----:B------:R-:W-:-:S03]  /*1060*/  LEA R25, R22, UR10, 0x2 ;  /* 0x0000000a16197c11 */ /* 0x000fc6000f8e10ff */
[----:B------:R-:W-:Y:S08]  /*1070*/  BSSY.RECONVERGENT B0, `(.L_x_22) ;  /* 0x000003e000007945 */ /* 0x000ff00003800200 */
[----:B------:R-:W-:Y:S05]  /*1080*/  @P2 BRA `(.L_x_23) ;  /* 0x0000000000f02947 */ /* 0x000fea0003800000 */
[----:B------:R-:W-:Y:S01]  /*1090*/  LEA R18, R22, UR14, 0x2 ;  /* 0x0000000e16127c11 */ /* 0x000fe2000f8e10ff */
[----:B------:R-:W-:-:S05]  /*10a0*/  UISETP.GE.AND UP1, UPT, UR15, 0x1, UPT ;  /* 0x000000010f00788c */ /* 0x000fca000bf26270 */
[----:B------:R-:W0:Y:S04]  /*10b0*/  LDS R18, [R18] ;  /* 0x0000000012127984 */ /* 0x000e280000000800 */
[----:B------:R-:W-:Y:S05]  /*10c0*/  BRA.U !UP1, `(.L_x_24) ;  /* 0x0000000109dc7547 */ /* 0x000fea000b800000 */
[----:B------:R-:W-:Y:S01]  /*10d0*/  ISETP.GE.AND P4, PT, R20, 0x10, PT ;  /* 0x000000101400780c */ /* 0x000fe20003f86270 */
[----:B------:R-:W-:Y:S01]  /*10e0*/  IMAD.MOV.U32 R27, RZ, RZ, RZ ;  /* 0x000000ffff1b7224 */ /* 0x000fe200078e00ff */
[----:B------:R-:W-:-:S11]  /*10f0*/  ISETP.NE.AND P3, PT, R26, RZ, PT ;  /* 0x000000ff1a00720c */ /* 0x000fd60003f65270 */
[----:B------:R-:W-:Y:S05]  /*1100*/  @!P4 BRA `(.L_x_25) ;  /* 0x00000000004cc947 */ /* 0x000fea0003800000 */
[----:B------:R-:W-:Y:S01]  /*1110*/  LOP3.LUT R27, R3, 0x30, RZ, 0xc0, !PT ;  /* 0x00000030031b7812 */ /* 0x000fe200078ec0ff */
[----:B------:R-:W-:-:S06]  /*1120*/  UMOV UR5, URZ ;  /* 0x000000ff00057c82 */ /* 0x000fcc0008000000 */
.L_x_26:
[----:B------:R-:W-:Y:S01]  /*1130*/  LEA R4, R22, UR5, 0x5 ;  /* 0x0000000516047c11 */ /* 0x000fe2000f8e28ff */
[----:B------:R-:W-:-:S03]  /*1140*/  UIADD3 UR5, UPT, UPT, UR5, 0x10, URZ ;  /* 0x0000001005057890 */ /* 0x000fc6000fffe0ff */
[----:B-1----:R-:W-:-:S03]  /*1150*/  LEA R28, R4, UR8, 0x2 ;  /* 0x00000008041c7c11 */ /* 0x002fc6000f8e10ff */
[----:B------:R-:W-:Y:S02]  /*1160*/  ISETP.NE.AND P4, PT, R27, UR5, PT ;  /* 0x000000051b007c0c */ /* 0x000fe4000bf85270 */
[----:B------:R-:W0:Y:S04]  /*1170*/  LDS.128 R4, [R28+0x200] ;  /* 0x000200001c047984 */ /* 0x000e280000000c00 */
[----:B------:R-:W1:Y:S04]  /*1180*/  LDS.128 R8, [R28+0x210] ;  /* 0x000210001c087984 */ /* 0x000e680000000c00 */
[----:B------:R-:W2:Y:S01]  /*1190*/  LDS.128 R12, [R28+0x220] ;  /* 0x000220001c0c7984 */ /* 0x000ea20000000c00 */
[----:B0-----:R-:W-:-:S03]  /*11a0*/  FMNMX3 R4, R18, R4, R5, !PT ;  /* 0x0000000412047276 */ /* 0x001fc60007800005 */
[----:B------:R-:W0:Y:S01]  /*11b0*/  LDS.128 R16, [R28+0x230] ;  /* 0x000230001c107984 */ /* 0x000e220000000c00 */
[----:B------:R-:W-:-:S04]  /*11c0*/  FMNMX3 R4, R4, R6, R7, !PT ;  /* 0x0000000604047276 */ /* 0x000fc80007800007 */
[----:B-1----:R-:W-:-:S04]  /*11d0*/  FMNMX3 R4, R4, R8, R9, !PT ;  /* 0x0000000804047276 */ /* 0x002fc80007800009 */
[----:B------:R-:W-:-:S04]  /*11e0*/  FMNMX3 R4, R4, R10, R11, !PT ;  /* 0x0000000a04047276 */ /* 0x000fc8000780000b */
[----:B--2---:R-:W-:-:S04]  /*11f0*/  FMNMX3 R4, R4, R12, R13, !PT ;  /* 0x0000000c04047276 */ /* 0x004fc8000780000d */
[----:B------:R-:W-:-:S04]  /*1200*/  FMNMX3 R4, R4, R14, R15, !PT ;  /* 0x0000000e04047276 */ /* 0x000fc8000780000f */
[----:B0-----:R-:W-:-:S04]  /*1210*/  FMNMX3 R4, R4, R16, R17, !PT ;  /* 0x0000001004047276 */ /* 0x001fc80007800011 */
[----:B------:R-:W-:Y:S01]  /*1220*/  FMNMX3 R18, R4, R18, R19, !PT ;  /* 0x0000001204127276 */ /* 0x000fe20007800013 */
[----:B------:R-:W-:Y:S06]  /*1230*/  @P4 BRA `(.L_x_26) ;  /* 0xfffffffc00bc4947 */ /* 0x000fec000383ffff */
.L_x_25:
[----:B------:R-:W-:Y:S05]  /*1240*/  @!P3 BRA `(.L_x_24) ;  /* 0x00000000007cb947 */ /* 0x000fea0003800000 */
[----:B------:R-:W-:Y:S02]  /*1250*/  ISETP.GE.U32.AND P3, PT, R26, 0x8, PT ;  /* 0x000000081a00780c */ /* 0x000fe40003f66070 */
[----:B------:R-:W-:-:S11]  /*1260*/  ISETP.NE.AND P4, PT, R2, RZ, PT ;  /* 0x000000ff0200720c */ /* 0x000fd60003f85270 */
[----:B------:R-:W-:Y:S05]  /*1270*/  @!P3 BRA `(.L_x_27) ;  /* 0x000000000024b947 */ /* 0x000fea0003800000 */
[----:B------:R-:W-:Y:S02]  /*1280*/  IMAD R4, R22, 0x20, R27 ;  /* 0x0000002016047824 */ /* 0x000fe400078e021b */
[----:B------:R-:W-:-:S03]  /*1290*/  VIADD R27, R27, 0x8 ;  /* 0x000000081b1b7836 */ /* 0x000fc60000000000 */
[----:B------:R-:W-:-:S05]  /*12a0*/  LEA R12, R4, UR8, 0x2 ;  /* 0x00000008040c7c11 */ /* 0x000fca000f8e10ff */
[----:B-1----:R-:W0:Y:S04]  /*12b0*/  LDS.128 R4, [R12+0x200] ;  /* 0x000200000c047984 */ /* 0x002e280000000c00 */
[----:B------:R-:W1:Y:S01]  /*12c0*/  LDS.128 R8, [R12+0x210] ;  /* 0x000210000c087984 */ /* 0x000e620000000c00 */
[----:B0-----:R-:W-:-:S04]  /*12d0*/  FMNMX3 R4, R18, R4, R5, !PT ;  /* 0x0000000412047276 */ /* 0x001fc80007800005 */
[----:B------:R-:W-:-:S04]  /*12e0*/  FMNMX3 R4, R4, R6, R7, !PT ;  /* 0x0000000604047276 */ /* 0x000fc80007800007 */
[----:B-1----:R-:W-:-:S04]  /*12f0*/  FMNMX3 R4, R4, R8, R9, !PT ;  /* 0x0000000804047276 */ /* 0x002fc80007800009 */
[----:B------:R-:W-:-:S07]  /*1300*/  FMNMX3 R18, R4, R10, R11, !PT ;  /* 0x0000000a04127276 */ /* 0x000fce000780000b */
.L_x_27:
[----:B------:R-:W-:Y:S05]  /*1310*/  @!P4 BRA `(.L_x_24) ;  /* 0x000000000048c947 */ /* 0x000fea0003800000 */
[----:B------:R-:W-:Y:S02]  /*1320*/  ISETP.GE.U32.AND P3, PT, R2, 0x4, PT ;  /* 0x000000040200780c */ /* 0x000fe40003f66070 */
[----:B------:R-:W-:-:S11]  /*1330*/  ISETP.NE.AND P4, PT, R0, RZ, PT ;  /* 0x000000ff0000720c */ /* 0x000fd60003f85270 */
[----:B------:R-:W-:Y:S01]  /*1340*/  @P3 LEA R4, R22, R27, 0x5 ;  /* 0x0000001b16043211 */ /* 0x000fe200078e28ff */
[----:B------:R-:W-:-:S03]  /*1350*/  @P3 VIADD R27, R27, 0x4 ;  /* 0x000000041b1b3836 */ /* 0x000fc60000000000 */
[----:B------:R-:W-:-:S06]  /*1360*/  @P3 LEA R4, R4, UR8, 0x2 ;  /* 0x0000000804043c11 */ /* 0x000fcc000f8e10ff */
[----:B-1----:R-:W0:Y:S02]  /*1370*/  @P3 LDS.128 R4, [R4+0x200] ;  /* 0x0002000004043984 */ /* 0x002e240000000c00 */
[----:B0-----:R-:W-:-:S04]  /*1380*/  @P3 FMNMX3 R5, R18, R4, R5, !PT ;  /* 0x0000000412053276 */ /* 0x001fc80007800005 */
[----:B------:R-:W-:Y:S01]  /*1390*/  @P3 FMNMX3 R18, R5, R6, R7, !PT ;  /* 0x0000000605123276 */ /* 0x000fe20007800007 */
[----:B------:R-:W-:Y:S06]  /*13a0*/  @!P4 BRA `(.L_x_24) ;  /* 0x000000000024c947 */ /* 0x000fec0003800000 */
[----:B------:R-:W-:Y:S01]  /*13b0*/  IMAD R27, R22, 0x20, R27 ;  /* 0x00000020161b7824 */ /* 0x000fe200078e021b */
[----:B------:R-:W-:-:S04]  /*13c0*/  ISETP.NE.AND P3, PT, R0, 0x1, PT ;  /* 0x000000010000780c */ /* 0x000fc80003f65270 */
[----:B------:R-:W-:-:S06]  /*13d0*/  LEA R4, R27, UR8, 0x2 ;  /* 0x000000081b047c11 */ /* 0x000fcc000f8e10ff */
[----:B------:R-:W0:Y:S02]  /*13e0*/  LDS.128 R4, [R4+0x200] ;  /* 0x0002000004047984 */ /* 0x000e240000000c00 */
[----:B0-----:R-:W-:Y:S01]  /*13f0*/  FMNMX R18, R18, R4, !PT ;  /* 0x0000000412127209 */ /* 0x001fe20007800000 */
[----:B------:R-:W-:Y:S06]  /*1400*/  @!P3 BRA `(.L_x_24) ;  /* 0x00000000000cb947 */ /* 0x000fec0003800000 */
[----:B------:R-:W-:Y:S02]  /*1410*/  ISETP.NE.AND P3, PT, R0, 0x2, PT ;  /* 0x000000020000780c */ /* 0x000fe40003f65270 */
[----:B------:R-:W-:-:S11]  /*1420*/  FMNMX R18, R18, R5, !PT ;  /* 0x0000000512127209 */ /* 0x000fd60007800000 */
[----:B------:R-:W-:-:S07]  /*1430*/  @P3 FMNMX R18, R18, R6, !PT ;  /* 0x0000000612123209 */ /* 0x000fce0007800000 */
.L_x_24:
[----:B0-----:R0:W-:Y:S02]  /*1440*/  STS [R25], R18 ;  /* 0x0000001219007388 */ /* 0x0011e40000000800 */
.L_x_23:
[----:B------:R-:W-:Y:S05]  /*1450*/  BSYNC.RECONVERGENT B0 ;  /* 0x0000000000007941 */ /* 0x000fea0003800200 */
.L_x_22:
[----:B------:R-:W-:Y:S06]  /*1460*/  BAR.SYNC.DEFER_BLOCKING 0x0 ;  /* 0x0000000000007b1d */ /* 0x000fec0000010000 */
[----:B------:R-:W-:Y:S04]  /*1470*/  BSSY.RECONVERGENT B0, `(.L_x_28) ;  /* 0x0000016000007945 */ /* 0x000fe80003800200 */
[----:B------:R-:W-:Y:S05]  /*1480*/  @P1 BRA `(.L_x_29) ;  /* 0x0000000000501947 */ /* 0x000fea0003800000 */
[----:B------:R-:W-:Y:S01]  /*1490*/  HFMA2 R8, -RZ, RZ, 3.7421875, 0 ;  /* 0x437c0000ff087431 */ /* 0x000fe200000001ff */
[----:B------:R-:W-:Y:S01]  /*14a0*/  LOP3.LUT R5, R24, 0x7, RZ, 0xc0, !PT ;  /* 0x0000000718057812 */ /* 0x000fe200078ec0ff */
[----:B------:R-:W-:-:S07]  /*14b0*/  IMAD.MOV.U32 R11, RZ, RZ, 0x3bbb989d ;  /* 0x3bbb989dff0b7424 */ /* 0x000fce00078e00ff */
.L_x_30:
[----:B--2---:R-:W-:Y:S01]  /*14c0*/  IMAD R4, R22, 0x20, R5 ;  /* 0x0000002016047824 */ /* 0x004fe200078e0205 */
[----:B-1----:R-:W-:Y:S01]  /*14d0*/  LDS R7, [R25] ;  /* 0x0000000019077984 */ /* 0x002fe20000000800 */
[C---:B------:R-:W-:Y:S01]  /*14e0*/  ISETP.GE.U32.AND P3, PT, R5.reuse, 0x18, PT ;  /* 0x000000180500780c */ /* 0x040fe20003f66070 */
[----:B------:R-:W-:Y:S02]  /*14f0*/  VIADD R5, R5, 0x8 ;  /* 0x0000000805057836 */ /* 0x000fe40000000000 */
[----:B------:R-:W-:-:S05]  /*1500*/  LEA R4, R4, UR8, 0x2 ;  /* 0x0000000804047c11 */ /* 0x000fca000f8e10ff */
[----:B------:R-:W1:Y:S02]  /*1510*/  LDS R6, [R4+0x200] ;  /* 0x0002000004067984 */ /* 0x000e640000000800 */
[----:B-1----:R-:W-:-:S04]  /*1520*/  FADD R6, R6, -R7 ;  /* 0x8000000706067221 */ /* 0x002fc80000000000 */
[----:B------:R-:W-:-:S04]  /*1530*/  FFMA.SAT R7, R6, R11, 0.5 ;  /* 0x3f00000006077423 */ /* 0x000fc8000000200b */
[----:B------:R-:W-:-:S04]  /*1540*/  FFMA.RM R7, R7, R8, 12582913 ;  /* 0x4b40000107077423 */ /* 0x000fc80000004008 */
[C---:B------:R-:W-:Y:S01]  /*1550*/  FADD R9, R7.reuse, -12583039 ;  /* 0xcb40007f07097421 */ /* 0x040fe20000000000 */
[----:B------:R-:W-:-:S03]  /*1560*/  IMAD.SHL.U32 R7, R7, 0x800000, RZ ;  /* 0x0080000007077824 */ /* 0x000fc600078e00ff */
[----:B------:R-:W-:-:S04]  /*1570*/  FFMA R9, R6, 1.4426950216293334961, -R9 ;  /* 0x3fb8aa3b06097823 */ /* 0x000fc80000000809 */
[----:B------:R-:W-:-:S04]  /*1580*/  FFMA R9, R6, 1.925963033500011079e-08, R9 ;  /* 0x32a5706006097823 */ /* 0x000fc80000000009 */
[----:B------:R-:W1:Y:S02]  /*1590*/  MUFU.EX2 R6, R9 ;  /* 0x0000000900067308 */ /* 0x000e640000000800 */
[----:B-1----:R-:W-:-:S05]  /*15a0*/  FMUL R7, R7, R6 ;  /* 0x0000000607077220 */ /* 0x002fca0000400000 */
[----:B------:R2:W-:Y:S01]  /*15b0*/  STS [R4+0x1200], R7 ;  /* 0x0012000704007388 */ /* 0x0005e20000000800 */
[----:B------:R-:W-:Y:S05]  /*15c0*/  @!P3 BRA `(.L_x_30) ;  /* 0xfffffffc00bcb947 */ /* 0x000fea000383ffff */
.L_x_29:
[----:B------:R-:W-:Y:S05]  /*15d0*/  BSYNC.RECONVERGENT B0 ;  /* 0x0000000000007941 */ /* 0x000fea0003800200 */
.L_x_28:
[----:B------:R-:W-:Y:S06]  /*15e0*/  BAR.SYNC.DEFER_BLOCKING 0x0 ;  /* 0x0000000000007b1d */ /* 0x000fec0000010000 */
[----:B------:R-:W-:Y:S04]  /*15f0*/  BSSY.RECONVERGENT B0, `(.L_x_31) ;  /* 0x000005d000007945 */ /* 0x000fe80003800200 */
[----:B------:R-:W-:Y:S05]  /*1600*/  @P2 BRA `(.L_x_32) ;  /* 0x00000004006c2947 */ /* 0x000fea0003800000 */
[C---:B------:R-:W-:Y:S01]  /*1610*/  LEA R9, R22.reuse, UR14, 0x2 ;  /* 0x0000000e16097c11 */ /* 0x040fe2000f8e10ff */
[----:B------:R-:W-:Y:S01]  /*1620*/  LDS R5, [R25] ;  /* 0x0000000019057984 */ /* 0x000fe20000000800 */
[----:B-12---:R-:W-:Y:S01]  /*1630*/  MOV R7, 0x3bbb989d ;  /* 0x3bbb989d00077802 */ /* 0x006fe20000000f00 */
[----:B------:R-:W-:Y:S01]  /*1640*/  IMAD.MOV.U32 R8, RZ, RZ, 0x437c0000 ;  /* 0x437c0000ff087424 */ /* 0x000fe200078e00ff */
[----:B------:R-:W-:Y:S01]  /*1650*/  LEA R6, R22, UR9, 0x2 ;  /* 0x0000000916067c11 */ /* 0x000fe2000f8e10ff */
[----:B------:R-:W1:Y:S01]  /*1660*/  LDS R4, [R9] ;  /* 0x0000000009047984 */ /* 0x000e620000000800 */
[----:B------:R-:W-:-:S03]  /*1670*/  UISETP.GE.AND UP1, UPT, UR15, 0x1, UPT ;  /* 0x000000010f00788c */ /* 0x000fc6000bf26270 */
[----:B------:R-:W2:Y:S01]  /*1680*/  LDS R19, [R6] ;  /* 0x0000000006137984 */ /* 0x000ea20000000800 */
        /* <DEDUP_REMOVED lines=8> */
[----:B-1----:R-:W-:-:S04]  /*1710*/  FMUL R4, R5, R4 ;  /* 0x0000000405047220 */ /* 0x002fc80000400000 */
[----:B--2---:R-:W-:Y:S01]  /*1720*/  FMUL R19, R4, R19 ;  /* 0x0000001304137220 */ /* 0x004fe20000400000 */
[----:B------:R-:W-:Y:S06]  /*1730*/  BRA.U !UP1, `(.L_x_33) ;  /* 0x0000000509187547 */ /* 0x000fec000b800000 */
[----:B------:R-:W-:Y:S01]  /*1740*/  ISETP.GE.AND P2, PT, R20, 0x10, PT ;  /* 0x000000101400780c */ /* 0x000fe20003f46270 */
[----:B------:R-:W-:Y:S01]  /*1750*/  IMAD.MOV.U32 R27, RZ, RZ, RZ ;  /* 0x000000ffff1b7224 */ /* 0x000fe200078e00ff */
[----:B------:R-:W-:-:S11]  /*1760*/  ISETP.NE.AND P3, PT, R26, RZ, PT ;  /* 0x000000ff1a00720c */ /* 0x000fd60003f65270 */
[----:B------:R-:W-:Y:S05]  /*1770*/  @!P2 BRA `(.L_x_34) ;  /* 0x00000000006ca947 */ /* 0x000fea0003800000 */
[----:B------:R-:W-:Y:S01]  /*1780*/  LOP3.LUT R27, R3, 0x30, RZ, 0xc0, !PT ;  /* 0x00000030031b7812 */ /* 0x000fe200078ec0ff */
[----:B------:R-:W-:-:S06]  /*1790*/  UMOV UR5, URZ ;  /* 0x000000ff00057c82 */ /* 0x000fcc0008000000 */
.L_x_35:
[----:B------:R-:W-:Y:S01]  /*17a0*/  LEA R4, R22, UR5, 0x5 ;  /* 0x0000000516047c11 */ /* 0x000fe2000f8e28ff */
[----:B------:R-:W-:-:S03]  /*17b0*/  UIADD3 UR5, UPT, UPT, UR5, 0x10, URZ ;  /* 0x0000001005057890 */ /* 0x000fc6000fffe0ff */
[----:B------:R-:W-:-:S03]  /*17c0*/  LEA R28, R4, UR8, 0x2 ;  /* 0x00000008041c7c11 */ /* 0x000fc6000f8e10ff */
[----:B------:R-:W-:Y:S02]  /*17d0*/  ISETP.NE.AND P2, PT, R27, UR5, PT ;  /* 0x000000051b007c0c */ /* 0x000fe4000bf45270 */
[----:B------:R-:W1:Y:S04]  /*17e0*/  LDS.128 R4, [R28+0x1200] ;  /* 0x001200001c047984 */ /* 0x000e680000000c00 */
[----:B------:R-:W2:Y:S04]  /*17f0*/  LDS.128 R8, [R28+0x1210] ;  /* 0x001210001c087984 */ /* 0x000ea80000000c00 */
[----:B------:R-:W3:Y:S01]  /*1800*/  LDS.128 R12, [R28+0x1220] ;  /* 0x001220001c0c7984 */ /* 0x000ee20000000c00 */
[----:B-1----:R-:W-:-:S03]  /*1810*/  FADD R4, R4, R19 ;  /* 0x0000001304047221 */ /* 0x002fc60000000000 */
[----:B0-----:R-:W0:Y:S01]  /*1820*/  LDS.128 R16, [R28+0x1230] ;  /* 0x001230001c107984 */ /* 0x001e220000000c00 */
[----:B------:R-:W-:-:S04]  /*1830*/  FADD R5, R5, R4 ;  /* 0x0000000405057221 */ /* 0x000fc80000000000 */
[----:B------:R-:W-:-:S04]  /*1840*/  FADD R6, R6, R5 ;  /* 0x0000000506067221 */ /* 0x000fc80000000000 */
[----:B------:R-:W-:-:S04]  /*1850*/  FADD R7, R7, R6 ;  /* 0x0000000607077221 */ /* 0x000fc80000000000 */
[----:B--2---:R-:W-:-:S04]  /*1860*/  FADD R8, R7, R8 ;  /* 0x0000000807087221 */ /* 0x004fc80000000000 */
[----:B------:R-:W-:-:S04]  /*1870*/  FADD R9, R9, R8 ;  /* 0x0000000809097221 */ /* 0x000fc80000000000 */
[----:B------:R-:W-:-:S04]  /*1880*/  FADD R10, R10, R9 ;  /* 0x000000090a0a7221 */ /* 0x000fc80000000000 */
[----:B------:R-:W-:-:S04]  /*1890*/  FADD R11, R11, R10 ;  /* 0x0000000a0b0b7221 */ /* 0x000fc80000000000 */
[----:B---3--:R-:W-:-:S04]  /*18a0*/  FADD R12, R11, R12 ;  /* 0x0000000c0b0c7221 */ /* 0x008fc80000000000 */
[----:B------:R-:W-:-:S04]  /*18b0*/  FADD R13, R13, R12 ;  /* 0x0000000c0d0d7221 */ /* 0x000fc80000000000 */
[----:B------:R-:W-:-:S04]  /*18c0*/  FADD R14, R14, R13 ;  /* 0x0000000d0e0e7221 */ /* 0x000fc80000000000 */
[----:B------:R-:W-:-:S04]  /*18d0*/  FADD R15, R15, R14 ;  /* 0x0000000e0f0f7221 */ /* 0x000fc80000000000 */
[----:B0-----:R-:W-:-:S04]  /*18e0*/  FADD R16, R15, R16 ;  /* 0x000000100f107221 */ /* 0x001fc80000000000 */
[----:B------:R-:W-:-:S04]  /*18f0*/  FADD R17, R17, R16 ;  /* 0x0000001011117221 */ /* 0x000fc80000000000 */
[----:B------:R-:W-:-:S04]  /*1900*/  FADD R18, R18, R17 ;  /* 0x0000001112127221 */ /* 0x000fc80000000000 */
[----:B------:R-:W-:Y:S01]  /*1910*/  FADD R19, R19, R18 ;  /* 0x0000001213137221 */ /* 0x000fe20000000000 */
[----:B------:R-:W-:Y:S06]  /*1920*/  @P2 BRA `(.L_x_35) ;  /* 0xfffffffc009c2947 */ /* 0x000fec000383ffff */
.L_x_34:
[----:B------:R-:W-:Y:S05]  /*1930*/  @!P3 BRA `(.L_x_33) ;  /* 0x000000000098b947 */ /* 0x000fea0003800000 */
[----:B------:R-:W-:Y:S02]  /*1940*/  ISETP.GE.U32.AND P2, PT, R26, 0x8, PT ;  /* 0x000000081a00780c */ /* 0x000fe40003f46070 */
[----:B------:R-:W-:-:S11]  /*1950*/  ISETP.NE.AND P3, PT, R2, RZ, PT ;  /* 0x000000ff0200720c */ /* 0x000fd60003f65270 */
[----:B------:R-:W-:Y:S05]  /*1960*/  @!P2 BRA `(.L_x_36) ;  /* 0x000000000034a947 */ /* 0x000fea0003800000 */
[----:B------:R-:W-:Y:S01]  /*1970*/  LEA R4, R22, R27, 0x5 ;  /* 0x0000001b16047211 */ /* 0x000fe200078e28ff */
[----:B------:R-:W-:-:S03]  /*1980*/  VIADD R27, R27, 0x8 ;  /* 0x000000081b1b7836 */ /* 0x000fc60000000000 */
[----:B------:R-:W-:-:S05]  /*1990*/  LEA R12, R4, UR8, 0x2 ;  /* 0x00000008040c7c11 */ /* 0x000fca000f8e10ff */
[----:B------:R-:W1:Y:S04]  /*19a0*/  LDS.128 R4, [R12+0x1200] ;  /* 0x001200000c047984 */ /* 0x000e680000000c00 */
[----:B------:R-:W2:Y:S01]  /*19b0*/  LDS.128 R8, [R12+0x1210] ;  /* 0x001210000c087984 */ /* 0x000ea20000000c00 */
[----:B-1----:R-:W-:-:S04]  /*19c0*/  FADD R4, R19, R4 ;  /* 0x0000000413047221 */ /* 0x002fc80000000000 */
[----:B------:R-:W-:-:S04]  /*19d0*/  FADD R5, R4, R5 ;  /* 0x0000000504057221 */ /* 0x000fc80000000000 */
[----:B------:R-:W-:-:S04]  /*19e0*/  FADD R6, R5, R6 ;  /* 0x0000000605067221 */ /* 0x000fc80000000000 */
[----:B------:R-:W-:-:S04]  /*19f0*/  FADD R7, R6, R7 ;  /* 0x0000000706077221 */ /* 0x000fc80000000000 */
[----:B--2---:R-:W-:-:S04]  /*1a00*/  FADD R8, R7, R8 ;  /* 0x0000000807087221 */ /* 0x004fc80000000000 */
[----:B------:R-:W-:-:S04]  /*1a10*/  FADD R9, R8, R9 ;  /* 0x0000000908097221 */ /* 0x000fc80000000000 */
[----:B------:R-:W-:-:S04]  /*1a20*/  FADD R10, R9, R10 ;  /* 0x0000000a090a7221 */ /* 0x000fc80000000000 */
[----:B------:R-:W-:-:S07]  /*1a30*/  FADD R19, R10, R11 ;  /* 0x0000000b0a137221 */ /* 0x000fce0000000000 */
.L_x_36:
[----:B------:R-:W-:Y:S05]  /*1a40*/  @!P3 BRA `(.L_x_33) ;  /* 0x000000000054b947 */ /* 0x000fea0003800000 */
[----:B------:R-:W-:Y:S02]  /*1a50*/  ISETP.GE.U32.AND P2, PT, R2, 0x4, PT ;  /* 0x000000040200780c */ /* 0x000fe40003f46070 */
[----:B------:R-:W-:-:S11]  /*1a60*/  ISETP.NE.AND P3, PT, R0, RZ, PT ;  /* 0x000000ff0000720c */ /* 0x000fd60003f65270 */
[----:B------:R-:W-:Y:S05]  /*1a70*/  @!P2 BRA `(.L_x_37) ;  /* 0x000000000020a947 */ /* 0x000fea0003800000 */
[----:B------:R-:W-:Y:S02]  /*1a80*/  IMAD R4, R22, 0x20, R27 ;  /* 0x0000002016047824 */ /* 0x000fe400078e021b */
[----:B------:R-:W-:-:S03]  /*1a90*/  VIADD R27, R27, 0x4 ;  /* 0x000000041b1b7836 */ /* 0x000fc60000000000 */
[----:B------:R-:W-:-:S06]  /*1aa0*/  LEA R4, R4, UR8, 0x2 ;  /* 0x0000000804047c11 */ /* 0x000fcc000f8e10ff */
[----:B------:R-:W1:Y:S02]  /*1ab0*/  LDS.128 R4, [R4+0x1200] ;  /* 0x0012000004047984 */ /* 0x000e640000000c00 */
[----:B-1----:R-:W-:-:S04]  /*1ac0*/  FADD R8, R19, R4 ;  /* 0x0000000413087221 */ /* 0x002fc80000000000 */
[----:B------:R-:W-:-:S04]  /*1ad0*/  FADD R5, R8, R5 ;  /* 0x0000000508057221 */ /* 0x000fc80000000000 */
[----:B------:R-:W-:-:S04]  /*1ae0*/  FADD R6, R5, R6 ;  /* 0x0000000605067221 */ /* 0x000fc80000000000 */
[----:B------:R-:W-:-:S07]  /*1af0*/  FADD R19, R6, R7 ;  /* 0x0000000706137221 */ /* 0x000fce0000000000 */
.L_x_37:
[----:B------:R-:W-:Y:S05]  /*1b00*/  @!P3 BRA `(.L_x_33) ;  /* 0x000000000024b947 */ /* 0x000fea0003800000 */
[----:B------:R-:W-:Y:S02]  /*1b10*/  LEA R27, R22, R27, 0x5 ;  /* 0x0000001b161b7211 */ /* 0x000fe400078e28ff */
[----:B------:R-:W-:Y:S02]  /*1b20*/  ISETP.NE.AND P2, PT, R0, 0x1, PT ;  /* 0x000000010000780c */ /* 0x000fe40003f45270 */
[----:B------:R-:W-:-:S06]  /*1b30*/  LEA R4, R27, UR8, 0x2 ;  /* 0x000000081b047c11 */ /* 0x000fcc000f8e10ff */
[----:B------:R-:W1:Y:S02]  /*1b40*/  LDS.128 R4, [R4+0x1200] ;  /* 0x0012000004047984 */ /* 0x000e640000000c00 */
[----:B-1----:R-:W-:-:S03]  /*1b50*/  FADD R19, R19, R4 ;  /* 0x0000000413137221 */ /* 0x002fc60000000000 */
[----:B------:R-:W-:Y:S05]  /*1b60*/  @!P2 BRA `(.L_x_33) ;  /* 0x00000000000ca947 */ /* 0x000fea0003800000 */
[----:B------:R-:W-:Y:S01]  /*1b70*/  ISETP.NE.AND P2, PT, R0, 0x2, PT ;  /* 0x000000020000780c */ /* 0x000fe20003f45270 */
[----:B------:R-:W-:-:S12]  /*1b80*/  FADD R19, R19, R5 ;  /* 0x0000000513137221 */ /* 0x000fd80000000000 */
[----:B------:R-:W-:-:S07]  /*1b90*/  @P2 FADD R19, R19, R6 ;  /* 0x0000000613132221 */ /* 0x000fce0000000000 */
.L_x_33:
[----:B------:R-:W-:-:S05]  /*1ba0*/  LEA R4, R22, UR11, 0x2 ;  /* 0x0000000b16047c11 */ /* 0x000fca000f8e10ff */
[----:B------:R3:W-:Y:S02]  /*1bb0*/  STS [R4], R19 ;  /* 0x0000001304007388 */ /* 0x0007e40000000800 */
.L_x_32:
[----:B------:R-:W-:Y:S05]  /*1bc0*/  BSYNC.RECONVERGENT B0 ;  /* 0x0000000000007941 */ /* 0x000fea0003800200 */
.L_x_31:
[----:B------:R-:W-:Y:S06]  /*1bd0*/  BAR.SYNC.DEFER_BLOCKING 0x0 ;  /* 0x0000000000007b1d */ /* 0x000fec0000010000 */
[----:B------:R-:W-:Y:S04]  /*1be0*/  BSSY.RECONVERGENT B0, `(.L_x_38) ;  /* 0x00000b4000007945 */ /* 0x000fe80003800200 */
[----:B------:R-:W-:Y:S05]  /*1bf0*/  @P1 BRA `(.L_x_39) ;  /* 0x0000000800c81947 */ /* 0x000fea0003800000 */
[----:B------:R-:W4:Y:S01]  /*1c00*/  LDC R9, c[0x0][0x3ac] ;  /* 0x0000eb00ff097b82 */ /* 0x000f220000000800 */
[----:B------:R-:W-:-:S04]  /*1c10*/  LOP3.LUT R13, R24, 0x7, RZ, 0xc0, !PT ;  /* 0x00000007180d7812 */ /* 0x000fc800078ec0ff */
[----:B----4-:R-:W-:-:S13]  /*1c20*/  ISETP.GE.AND P1, PT, R13, R9, PT ;  /* 0x000000090d00720c */ /* 0x010fda0003f26270 */
[----:B------:R-:W-:Y:S05]  /*1c30*/  @P1 BRA `(.L_x_39) ;  /* 0x0000000800b81947 */ /* 0x000fea0003800000 */
[----:B------:R-:W-:Y:S01]  /*1c40*/  LEA R8, R22, UR14, 0x2 ;  /* 0x0000000e16087c11 */ /* 0x000fe2000f8e10ff */
[----:B0-----:R-:W-:Y:S01]  /*1c50*/  LDS R25, [R25] ;  /* 0x0000000019197984 */ /* 0x001fe20000000800 */
[----:B------:R-:W-:Y:S01]  /*1c60*/  IMAD.MOV.U32 R5, RZ, RZ, 0x3bbb989d ;  /* 0x3bbb989dff057424 */ /* 0x000fe200078e00ff */
[----:B------:R-:W-:Y:S01]  /*1c70*/  UISETP.GE.AND UP1, UPT, UR15, 0x1, UPT ;  /* 0x000000010f00788c */ /* 0x000fe2000bf26270 */
[----:B------:R-:W-:Y:S01]  /*1c80*/  IMAD.MOV.U32 R6, RZ, RZ, 0x437c0000 ;  /* 0x437c0000ff067424 */ /* 0x000fe200078e00ff */
[----:B--23--:R-:W0:Y:S02]  /*1c90*/  LDS R4, [R8] ;  /* 0x0000000008047984 */ /* 0x00ce240000000800 */
[----:B0-----:R-:W-:-:S04]  /*1ca0*/  FADD R4, R4, -R25 ;  /* 0x8000001904047221 */ /* 0x001fc80000000000 */
[----:B------:R-:W-:-:S04]  /*1cb0*/  FFMA.SAT R5, R4, R5, 0.5 ;  /* 0x3f00000004057423 */ /* 0x000fc80000002005 */
[----:B------:R-:W-:-:S04]  /*1cc0*/  FFMA.RM R5, R5, R6, 12582913 ;  /* 0x4b40000105057423 */ /* 0x000fc80000004006 */
[C---:B-1----:R-:W-:Y:S01]  /*1cd0*/  FADD R7, R5.reuse, -12583039 ;  /* 0xcb40007f05077421 */ /* 0x042fe20000000000 */
[----:B------:R-:W-:-:S03]  /*1ce0*/  IMAD.SHL.U32 R12, R5, 0x800000, RZ ;  /* 0x00800000050c7824 */ /* 0x000fc600078e00ff */
[----:B------:R-:W-:-:S04]  /*1cf0*/  FFMA R7, R4, 1.4426950216293334961, -R7 ;  /* 0x3fb8aa3b04077823 */ /* 0x000fc80000000807 */
[----:B------:R-:W-:-:S06]  /*1d00*/  FFMA R7, R4, 1.925963033500011079e-08, R7 ;  /* 0x32a5706004077823 */ /* 0x000fcc0000000007 */
[----:B------:R-:W0:Y:S02]  /*1d10*/  MUFU.EX2 R7, R7 ;  /* 0x0000000700077308 */ /* 0x000e240000000800 */
[----:B0-----:R-:W-:Y:S01]  /*1d20*/  FMUL R12, R12, R7 ;  /* 0x000000070c0c7220 */ /* 0x001fe20000400000 */
[----:B------:R-:W-:Y:S06]  /*1d30*/  BRA.U !UP1, `(.L_x_40) ;  /* 0x0000000509a87547 */ /* 0x000fec000b800000 */
[----:B------:R-:W-:Y:S01]  /*1d40*/  IADD3 R4, PT, PT, R2, -0x1, RZ ;  /* 0xffffffff02047810 */ /* 0x000fe20007ffe0ff */
[----:B------:R-:W-:Y:S01]  /*1d50*/  BSSY.RECONVERGENT B1, `(.L_x_41) ;  /* 0x0000067000017945 */ /* 0x000fe20003800200 */
[----:B------:R-:W-:Y:S02]  /*1d60*/  LOP3.LUT R14, R3, 0x38, RZ, 0xc0, !PT ;  /* 0x00000038030e7812 */ /* 0x000fe400078ec0ff */
[----:B------:R-:W-:-:S13]  /*1d70*/  ISETP.GE.U32.AND P1, PT, R4, 0x3, PT ;  /* 0x000000030400780c */ /* 0x000fda0003f26070 */
.L_x_47:
[----:B------:R-:W-:Y:S01]  /*1d80*/  ISETP.GE.AND P2, PT, R20, 0x8, PT ;  /* 0x000000081400780c */ /* 0x000fe20003f46270 */
[----:B------:R-:W-:Y:S02]  /*1d90*/  IMAD.MOV.U32 R11, RZ, RZ, RZ ;  /* 0x000000ffff0b7224 */ /* 0x000fe400078e00ff */
[----:B------:R-:W-:-:S10]  /*1da0*/  IMAD.MOV.U32 R8, RZ, RZ, RZ ;  /* 0x000000ffff087224 */ /* 0x000fd400078e00ff */
[----:B0-----:R-:W-:Y:S05]  /*1db0*/  @!P2 BRA `(.L_x_42) ;  /* 0x000000000090a947 */ /* 0x001fea0003800000 */
[----:B------:R-:W0:Y:S01]  /*1dc0*/  LDC R16, c[0x0][0x3ac] ;  /* 0x0000eb00ff107b82 */ /* 0x000e220000000800 */
[----:B------:R-:W-:Y:S02]  /*1dd0*/  HFMA2 R15, -RZ, RZ, 0, 0 ;  /* 0x00000000ff0f7431 */ /* 0x000fe400000001ff */
[----:B------:R-:W-:-:S07]  /*1de0*/  IMAD.MOV.U32 R11, RZ, RZ, RZ ;  /* 0x000000ffff0b7224 */ /* 0x000fce00078e00ff */
.L_x_43:
[C---:B0-----:R-:W-:Y:S02]  /*1df0*/  IMAD R4, R15.reuse, R16, R13 ;  /* 0x000000100f047224 */ /* 0x041fe400078e020d */
[----:B------:R-:W-:Y:S02]  /*1e00*/  IMAD R25, R22, 0x20, R15 ;  /* 0x0000002016197824 */ /* 0x000fe400078e020f */
[----:B------:R-:W-:Y:S01]  /*1e10*/  VIADD R15, R15, 0x8 ;  /* 0x000000080f0f7836 */ /* 0x000fe20000000000 */
[----:B------:R-:W-:Y:S02]  /*1e20*/  LEA R9, R4, UR26, 0x2 ;  /* 0x0000001a04097c11 */ /* 0x000fe4000f8e10ff */
[----:B------:R-:W-:Y:S02]  /*1e30*/  LEA R25, R25, UR8, 0x2 ;  /* 0x0000000819197c11 */ /* 0x000fe4000f8e10ff */
[----:B------:R-:W-:Y:S01]  /*1e40*/  ISETP.NE.AND P2, PT, R15, R14, PT ;  /* 0x0000000e0f00720c */ /* 0x000fe20003f45270 */
[C---:B------:R-:W-:Y:S01]  /*1e50*/  IMAD R27, R16.reuse, 0x4, R9 ;  /* 0x00000004101b7824 */ /* 0x040fe200078e0209 */
[----:B------:R-:W-:Y:S03]  /*1e60*/  LDS R8, [R9] ;  /* 0x0000000009087984 */ /* 0x000fe60000000800 */
[C---:B------:R-:W-:Y:S01]  /*1e70*/  IMAD R17, R16.reuse, 0x4, R27 ;  /* 0x0000000410117824 */ /* 0x040fe200078e021b */
[----:B------:R-:W0:Y:S04]  /*1e80*/  LDS.128 R4, [R25+0x1200] ;  /* 0x0012000019047984 */ /* 0x000e280000000c00 */
[----:B------:R-:W1:Y:S01]  /*1e90*/  LDS R24, [R27] ;  /* 0x000000001b187984 */ /* 0x000e620000000800 */
[----:B------:R-:W-:-:S03]  /*1ea0*/  LEA R18, R16, R17, 0x2 ;  /* 0x0000001110127211 */ /* 0x000fc600078e10ff */
[----:B------:R-:W2:Y:S02]  /*1eb0*/  LDS R17, [R17] ;  /* 0x0000000011117984 */ /* 0x000ea40000000800 */
[C---:B------:R-:W-:Y:S02]  /*1ec0*/  IMAD R26, R16.reuse, 0x4, R18 ;  /* 0x00000004101a7824 */ /* 0x040fe400078e0212 */
[----:B------:R-:W3:Y:S02]  /*1ed0*/  LDS R18, [R18] ;  /* 0x0000000012127984 */ /* 0x000ee40000000800 */
[----:B------:R-:W-:Y:S02]  /*1ee0*/  IMAD R28, R16, 0x4, R26 ;  /* 0x00000004101c7824 */ /* 0x000fe400078e021a */
[----:B------:R-:W-:Y:S01]  /*1ef0*/  LDS R19, [R26] ;  /* 0x000000001a137984 */ /* 0x000fe20000000800 */
[----:B0-----:R-:W-:-:S03]  /*1f00*/  FFMA R4, R4, R8, R11 ;  /* 0x0000000804047223 */ /* 0x001fc6000000000b */
[----:B------:R-:W0:Y:S01]  /*1f10*/  LDS.128 R8, [R25+0x1210] ;  /* 0x0012100019087984 */ /* 0x000e220000000c00 */
[----:B-1----:R-:W-:Y:S01]  /*1f20*/  FFMA R29, R5, R24, R4 ;  /* 0x00000018051d7223 */ /* 0x002fe20000000004 */
[----:B------:R-:W-:Y:S02]  /*1f30*/  IMAD R5, R16, 0x4, R28 ;  /* 0x0000000410057824 */ /* 0x000fe400078e021c */
[----:B------:R-:W1:Y:S01]  /*1f40*/  LDS R24, [R28] ;  /* 0x000000001c187984 */ /* 0x000e620000000800 */
[----:B--2---:R-:W-:Y:S02]  /*1f50*/  FFMA R6, R6, R17, R29 ;  /* 0x0000001106067223 */ /* 0x004fe4000000001d */
[----:B------:R-:W-:Y:S02]  /*1f60*/  LEA R4, R16, R5, 0x2 ;  /* 0x0000000510047211 */ /* 0x000fe400078e10ff */
[----:B------:R-:W2:Y:S01]  /*1f70*/  LDS R5, [R5] ;  /* 0x0000000005057984 */ /* 0x000ea20000000800 */
[----:B---3--:R-:W-:-:S03]  /*1f80*/  FFMA R7, R7, R18, R6 ;  /* 0x0000001207077223 */ /* 0x008fc60000000006 */
[----:B------:R-:W3:Y:S01]  /*1f90*/  LDS R4, [R4] ;  /* 0x0000000004047984 */ /* 0x000ee20000000800 */
[----:B0-----:R-:W-:-:S04]  /*1fa0*/  FFMA R8, R8, R19, R7 ;  /* 0x0000001308087223 */ /* 0x001fc80000000007 */
[----:B-1----:R-:W-:-:S04]  /*1fb0*/  FFMA R9, R9, R24, R8 ;  /* 0x0000001809097223 */ /* 0x002fc80000000008 */
[----:B--2---:R-:W-:-:S04]  /*1fc0*/  FFMA R10, R10, R5, R9 ;  /* 0x000000050a0a7223 */ /* 0x004fc80000000009 */
[----:B---3--:R-:W-:Y:S01]  /*1fd0*/  FFMA R11, R11, R4, R10 ;  /* 0x000000040b0b7223 */ /* 0x008fe2000000000a */
[----:B------:R-:W-:Y:S06]  /*1fe0*/  @P2 BRA `(.L_x_43) ;  /* 0xfffffffc00802947 */ /* 0x000fec000383ffff */
[----:B------:R-:W-:-:S07]  /*1ff0*/  IMAD.MOV.U32 R8, RZ, RZ, R14 ;  /* 0x000000ffff087224 */ /* 0x000fce00078e000e */
.L_x_42:
[----:B------:R-:W-:-:S13]  /*2000*/  ISETP.NE.AND P2, PT, R2, RZ, PT ;  /* 0x000000ff0200720c */ /* 0x000fda0003f45270 */
[----:B------:R-:W-:Y:S05]  /*2010*/  @!P2 BRA `(.L_x_44) ;  /* 0x0000000000b8a947 */ /* 0x000fea0003800000 */
[----:B------:R-:W-:Y:S01]  /*2020*/  ISETP.NE.AND P2, PT, R0, RZ, PT ;  /* 0x000000ff0000720c */ /* 0x000fe20003f45270 */
[----:B------:R-:W-:-:S12]  /*2030*/  @!P1 BRA `(.L_x_45) ;  /* 0x00000000004c9947 */ /* 0x000fd80003800000 */
[----:B------:R-:W0:Y:S01]  /*2040*/  LDC R17, c[0x0][0x3ac] ;  /* 0x0000eb00ff117b82 */ /* 0x000e220000000800 */
[----:B------:R-:W-:-:S05]  /*2050*/  IMAD R4, R22, 0x20, R8 ;  /* 0x0000002016047824 */ /* 0x000fca00078e0208 */
[----:B------:R-:W-:-:S05]  /*2060*/  LEA R9, R4, UR8, 0x2 ;  /* 0x0000000804097c11 */ /* 0x000fca000f8e10ff */
[----:B------:R-:W-:Y:S01]  /*2070*/  LDS.64 R6, [R9+0x1208] ;  /* 0x0012080009067984 */ /* 0x000fe20000000a00 */
[C---:B0-----:R-:W-:Y:S02]  /*2080*/  IMAD R5, R8.reuse, R17, R13 ;  /* 0x0000001108057224 */ /* 0x041fe400078e020d */
[----:B------:R-:W-:-:S03]  /*2090*/  VIADD R8, R8, 0x4 ;  /* 0x0000000408087836 */ /* 0x000fc60000000000 */
[----:B------:R-:W-:Y:S02]  /*20a0*/  LEA R10, R5, UR26, 0x2 ;  /* 0x0000001a050a7c11 */ /* 0x000fe4000f8e10ff */
[----:B------:R-:W-:Y:S02]  /*20b0*/  LDS.64 R4, [R9+0x1200] ;  /* 0x0012000009047984 */ /* 0x000fe40000000a00 */
[C---:B------:R-:W-:Y:S02]  /*20c0*/  LEA R15, R17.reuse, R10, 0x2 ;  /* 0x0000000a110f7211 */ /* 0x040fe400078e10ff */
[----:B------:R-:W0:Y:S03]  /*20d0*/  LDS R10, [R10] ;  /* 0x000000000a0a7984 */ /* 0x000e260000000800 */
[C---:B------:R-:W-:Y:S02]  /*20e0*/  IMAD R16, R17.reuse, 0x4, R15 ;  /* 0x0000000411107824 */ /* 0x040fe400078e020f */
[----:B------:R-:W1:Y:S02]  /*20f0*/  LDS R15, [R15] ;  /* 0x000000000f0f7984 */ /* 0x000e640000000800 */
[----:B------:R-:W-:-:S02]  /*2100*/  IMAD R17, R17, 0x4, R16 ;  /* 0x0000000411117824 */ /* 0x000fc400078e0210 */
[----:B------:R-:W2:Y:S04]  /*2110*/  LDS R16, [R16] ;  /* 0x0000000010107984 */ /* 0x000ea80000000800 */
[----:B------:R-:W3:Y:S01]  /*2120*/  LDS R17, [R17] ;  /* 0x0000000011117984 */ /* 0x000ee20000000800 */
[----:B0-----:R-:W-:-:S04]  /*2130*/  FFMA R4, R4, R10, R11 ;  /* 0x0000000a04047223 */ /* 0x001fc8000000000b */
[----:B-1----:R-:W-:-:S04]  /*2140*/  FFMA R5, R15, R5, R4 ;  /* 0x000000050f057223 */ /* 0x002fc80000000004 */
[----:B--2---:R-:W-:-:S04]  /*2150*/  FFMA R6, R6, R16, R5 ;  /* 0x0000001006067223 */ /* 0x004fc80000000005 */
[----:B---3--:R-:W-:-:S07]  /*2160*/  FFMA R11, R17, R7, R6 ;  /* 0x00000007110b7223 */ /* 0x008fce0000000006 */
.L_x_45:
[----:B------:R-:W-:Y:S05]  /*2170*/  @!P2 BRA `(.L_x_44) ;  /* 0x000000000060a947 */ /* 0x000fea0003800000 */
[----:B------:R-:W-:Y:S02]  /*2180*/  ISETP.NE.AND P3, PT, R0, 0x1, PT ;  /* 0x000000010000780c */ /* 0x000fe40003f65270 */
[----:B------:R-:W-:-:S11]  /*2190*/  LOP3.LUT P2, RZ, R3, 0x1, RZ, 0xc0, !PT ;  /* 0x0000000103ff7812 */ /* 0x000fd6000784c0ff */
[----:B------:R-:W-:Y:S05]  /*21a0*/  @!P3 BRA `(.L_x_46) ;  /* 0x000000000030b947 */ /* 0x000fea0003800000 */
[----:B------:R-:W0:Y:S01]  /*21b0*/  LDC R6, c[0x0][0x3ac] ;  /* 0x0000eb00ff067b82 */ /* 0x000e220000000800 */
[----:B------:R-:W-:-:S04]  /*21c0*/  LEA R4, R22, R8, 0x5 ;  /* 0x0000000816047211 */ /* 0x000fc800078e28ff */
[----:B------:R-:W-:Y:S01]  /*21d0*/  LEA R4, R4, UR8, 0x2 ;  /* 0x0000000804047c11 */ /* 0x000fe2000f8e10ff */
[C---:B0-----:R-:W-:Y:S02]  /*21e0*/  IMAD R5, R8.reuse, R6, R13 ;  /* 0x0000000608057224 */ /* 0x041fe400078e020d */
[----:B------:R-:W-:-:S03]  /*21f0*/  VIADD R8, R8, 0x2 ;  /* 0x0000000208087836 */ /* 0x000fc60000000000 */
[----:B------:R-:W-:Y:S02]  /*2200*/  LEA R7, R5, UR26, 0x2 ;  /* 0x0000001a05077c11 */ /* 0x000fe4000f8e10ff */
[----:B------:R-:W-:Y:S03]  /*2210*/  LDS.64 R4, [R4+0x1200] ;  /* 0x0012000004047984 */ /* 0x000fe60000000a00 */
[----:B------:R-:W-:Y:S02]  /*2220*/  IMAD R9, R6, 0x4, R7 ;  /* 0x0000000406097824 */ /* 0x000fe400078e0207 */
[----:B------:R-:W0:Y:S04]  /*2230*/  LDS R7, [R7] ;  /* 0x0000000007077984 */ /* 0x000e280000000800 */
[----:B------:R-:W1:Y:S01]  /*2240*/  LDS R9, [R9] ;  /* 0x0000000009097984 */ /* 0x000e620000000800 */
[----:B0-----:R-:W-:-:S04]  /*2250*/  FFMA R6, R4, R7, R11 ;  /* 0x0000000704067223 */ /* 0x001fc8000000000b */
[----:B-1----:R-:W-:-:S07]  /*2260*/  FFMA R11, R9, R5, R6 ;  /* 0x00000005090b7223 */ /* 0x002fce0000000006 */
.L_x_46:
[----:B------:R-:W-:Y:S05]  /*2270*/  @!P2 BRA `(.L_x_44) ;  /* 0x000000000020a947 */ /* 0x000fea0003800000 */
[----:B------:R-:W0:Y:S01]  /*2280*/  LDCU UR5, c[0x0][0x3ac] ;  /* 0x00007580ff0577ac */ /* 0x000e220008000800 */
[----:B------:R-:W-:-:S05]  /*2290*/  IMAD R4, R22, 0x20, R8 ;  /* 0x0000002016047824 */ /* 0x000fca00078e0208 */
[----:B------:R-:W-:-:S06]  /*22a0*/  LEA R4, R4, UR8, 0x2 ;  /* 0x0000000804047c11 */ /* 0x000fcc000f8e10ff */
[----:B------:R-:W-:Y:S01]  /*22b0*/  LDS R4, [R4+0x1200] ;  /* 0x0012000004047984 */ /* 0x000fe20000000800 */
[----:B0-----:R-:W-:-:S05]  /*22c0*/  IMAD R5, R8, UR5, R13 ;  /* 0x0000000508057c24 */ /* 0x001fca000f8e020d */
[----:B------:R-:W-:-:S06]  /*22d0*/  LEA R5, R5, UR26, 0x2 ;  /* 0x0000001a05057c11 */ /* 0x000fcc000f8e10ff */
[----:B------:R-:W0:Y:S02]  /*22e0*/  LDS R5, [R5] ;  /* 0x0000000005057984 */ /* 0x000e240000000800 */
[----:B0-----:R-:W-:-:S07]  /*22f0*/  FFMA R11, R4, R5, R11 ;  /* 0x00000005040b7223 */ /* 0x001fce000000000b */
.L_x_44:
[----:B------:R-:W0:Y:S01]  /*2300*/  S2UR UR13, SR_CgaCtaId ;  /* 0x00000000000d79c3 */ /* 0x000e220000008800 */
[----:B------:R-:W1:Y:S01]  /*2310*/  LDCU UR20, c[0x0][0x3ac] ;  /* 0x00007580ff1477ac */ /* 0x000e620008000800 */
[----:B------:R-:W-:Y:S01]  /*2320*/  UMOV UR5, 0x400 ;  /* 0x0000040000057882 */ /* 0x000fe20000000000 */
[----:B-1----:R-:W-:Y:S01]  /*2330*/  IMAD R4, R22, UR20, R13 ;  /* 0x0000001416047c24 */ /* 0x002fe2000f8e020d */
[----:B------:R-:W-:Y:S01]  /*2340*/  IADD3 R13, PT, PT, R13, 0x8, RZ ;  /* 0x000000080d0d7810 */ /* 0x000fe20007ffe0ff */
[----:B0-----:R-:W-:-:S03]  /*2350*/  ULEA UR5, UR13, UR5, 0x18 ;  /* 0x000000050d057291 */ /* 0x001fc6000f8ec0ff */
[----:B------:R-:W-:-:S03]  /*2360*/  ISETP.GE.AND P2, PT, R13, UR20, PT ;  /* 0x000000140d007c0c */ /* 0x000fc6000bf46270 */
[----:B------:R-:W-:-:S05]  /*2370*/  LEA R4, R4, UR5, 0x2 ;  /* 0x0000000504047c11 */ /* 0x000fca000f8e10ff */
[----:B------:R-:W0:Y:S02]  /*2380*/  LDS R5, [R4] ;  /* 0x0000000004057984 */ /* 0x000e240000000800 */
[----:B0-----:R-:W-:-:S05]  /*2390*/  FFMA R5, R12, R5, R11 ;  /* 0x000000050c057223 */ /* 0x001fca000000000b */
[----:B------:R0:W-:Y:S01]  /*23a0*/  STS [R4], R5 ;  /* 0x0000000504007388 */ /* 0x0001e20000000800 */
[----:B------:R-:W-:Y:S05]  /*23b0*/  @!P2 BRA `(.L_x_47) ;  /* 0xfffffff80070a947 */ /* 0x000fea000383ffff */
[----:B------:R-:W-:Y:S05]  /*23c0*/  BSYNC.RECONVERGENT B1 ;  /* 0x0000000000017941 */ /* 0x000fea0003800200 */
.L_x_41:
[----:B------:R-:W-:Y:S05]  /*23d0*/  BRA `(.L_x_39) ;  /* 0x0000000000d07947 */ /* 0x000fea0003800000 */
.L_x_40:
[----:B------:R-:W0:Y:S01]  /*23e0*/  S2R R0, SR_TID.X ;  /* 0x0000000000007919 */ /* 0x000e220000002100 */
[----:B------:R-:W-:Y:S01]  /*23f0*/  BSSY.RECONVERGENT B1, `(.L_x_48) ;  /* 0x000001d000017945 */ /* 0x000fe20003800200 */
[----:B0-----:R-:W-:-:S04]  /*2400*/  LOP3.LUT R7, R0, 0x7, RZ, 0xc0, !PT ;  /* 0x0000000700077812 */ /* 0x001fc800078ec0ff */
[----:B------:R-:W-:-:S04]  /*2410*/  IADD3 R0, PT, PT, -R7, UR27, RZ ;  /* 0x0000001b07007c10 */ /* 0x000fc8000fffe1ff */
[C---:B------:R-:W-:Y:S02]  /*2420*/  LOP3.LUT R4, R0.reuse, 0x18, RZ, 0xc0, !PT ;  /* 0x0000001800047812 */ /* 0x040fe400078ec0ff */
[----:B------:R-:W-:Y:S01]  /*2430*/  ISETP.GE.U32.AND P2, PT, R0, 0x18, PT ;  /* 0x000000180000780c */ /* 0x000fe20003f46070 */
[----:B------:R-:W-:Y:S01]  /*2440*/  IMAD.MOV.U32 R0, RZ, RZ, R7 ;  /* 0x000000ffff007224 */ /* 0x000fe200078e0007 */
[----:B------:R-:W-:-:S13]  /*2450*/  ISETP.NE.AND P1, PT, R4, 0x18, PT ;  /* 0x000000180400780c */ /* 0x000fda0003f25270 */
[----:B------:R-:W-:Y:S05]  /*2460*/  @!P1 BRA `(.L_x_49) ;  /* 0x0000000000549947 */ /* 0x000fea0003800000 */
[----:B------:R-:W0:Y:S01]  /*2470*/  S2UR UR13, SR_CgaCtaId ;  /* 0x00000000000d79c3 */ /* 0x000e220000008800 */
[----:B------:R-:W1:Y:S01]  /*2480*/  LDCU UR20, c[0x0][0x3ac] ;  /* 0x00007580ff1477ac */ /* 0x000e620008000800 */
[----:B------:R-:W-:Y:S01]  /*2490*/  ISETP.NE.AND P1, PT, R4, RZ, PT ;  /* 0x000000ff0400720c */ /* 0x000fe20003f25270 */
[----:B------:R-:W-:Y:S01]  /*24a0*/  UMOV UR5, 0x400 ;  /* 0x0000040000057882 */ /* 0x000fe20000000000 */
[----:B-1----:R-:W-:Y:S01]  /*24b0*/  IMAD R0, R22, UR20, R7 ;  /* 0x0000001416007c24 */ /* 0x002fe2000f8e0207 */
[----:B0-----:R-:W-:-:S06]  /*24c0*/  ULEA UR5, UR13, UR5, 0x18 ;  /* 0x000000050d057291 */ /* 0x001fcc000f8ec0ff */
[----:B------:R-:W-:Y:S02]  /*24d0*/  LEA R2, R0, UR5, 0x2 ;  /* 0x0000000500027c11 */ /* 0x000fe4000f8e10ff */
[----:B------:R-:W-:-:S03]  /*24e0*/  LOP3.LUT R0, R7, 0x8, RZ, 0xfc, !PT ;  /* 0x0000000807007812 */ /* 0x000fc600078efcff */
[----:B------:R-:W0:Y:S02]  /*24f0*/  LDS R3, [R2] ;  /* 0x0000000002037984 */ /* 0x000e240000000800 */
[----:B0-----:R-:W-:-:S05]  /*2500*/  FFMA R3, R12, R3, RZ ;  /* 0x000000030c037223 */ /* 0x001fca00000000ff */
[----:B------:R0:W-:Y:S01]  /*2510*/  STS [R2], R3 ;  /* 0x0000000302007388 */ /* 0x0001e20000000800 */
[----:B------:R-:W-:Y:S05]  /*2520*/  @!P1 BRA `(.L_x_49) ;  /* 0x0000000000249947 */ /* 0x000fea0003800000 */
[----:B------:R-:W-:Y:S01]  /*2530*/  ISETP.NE.AND P1, PT, R4, 0x8, PT ;  /* 0x000000080400780c */ /* 0x000fe20003f25270 */
[----:B------:R-:W1:Y:S01]  /*2540*/  LDS R5, [R2+0x20] ;  /* 0x0000200002057984 */ /* 0x000e620000000800 */
[----:B------:R-:W-:-:S11]  /*2550*/  LOP3.LUT R0, R7, 0x10, RZ, 0xfc, !PT ;  /* 0x0000001007007812 */ /* 0x000fd600078efcff */
[----:B0-----:R-:W0:Y:S01]  /*2560*/  @P1 LDS R3, [R2+0x40] ;  /* 0x0000400002031984 */ /* 0x001e220000000800 */
[----:B------:R-:W-:Y:S01]  /*2570*/  @P1 LOP3.LUT R0, R7, 0x18, RZ, 0xfc, !PT ;  /* 0x0000001807001812 */ /* 0x000fe200078efcff */
[----:B-1----:R-:W-:-:S05]  /*2580*/  FFMA R5, R12, R5, RZ ;  /* 0x000000050c057223 */ /* 0x002fca00000000ff */
[----:B------:R1:W-:Y:S01]  /*2590*/  STS [R2+0x20], R5 ;  /* 0x0000200502007388 */ /* 0x0003e20000000800 */
[----:B0-----:R-:W-:-:S05]  /*25a0*/  @P1 FFMA R3, R12, R3, RZ ;  /* 0x000000030c031223 */ /* 0x001fca00000000ff */
[----:B------:R1:W-:Y:S02]  /*25b0*/  @P1 STS [R2+0x40], R3 ;  /* 0x0000400302001388 */ /* 0x0003e40000000800 */
.L_x_49:
[----:B------:R-:W-:Y:S05]  /*25c0*/  BSYNC.RECONVERGENT B1 ;  /* 0x0000000000017941 */ /* 0x000fea0003800200 */
.L_x_48:
[----:B------:R-:W-:Y:S05]  /*25d0*/  @!P2 BRA `(.L_x_39) ;  /* 0x000000000050a947 */ /* 0x000fea0003800000 */
[----:B01----:R-:W0:Y:S01]  /*25e0*/  S2R R3, SR_CgaCtaId ;  /* 0x0000000000037919 */ /* 0x003e220000008800 */
[----:B------:R-:W-:-:S04]  /*25f0*/  MOV R2, 0x400 ;  /* 0x0000040000027802 */ /* 0x000fc80000000f00 */
[----:B0-----:R-:W-:-:S07]  /*2600*/  LEA R13, R3, R2, 0x18 ;  /* 0x00000002030d7211 */ /* 0x001fce00078ec0ff */
.L_x_50:
[----:B----4-:R-:W-:Y:S02]  /*2610*/  IMAD R2, R22, R9, R0 ;  /* 0x0000000916027224 */ /* 0x010fe400078e0200 */
[----:B------:R-:W-:Y:S02]  /*2620*/  VIADD R0, R0, 0x20 ;  /* 0x0000002000007836 */ /* 0x000fe40000000000 */
[----:B------:R-:W-:-:S03]  /*2630*/  IMAD R2, R2, 0x4, R13 ;  /* 0x0000000402027824 */ /* 0x000fc600078e020d */
[----:B------:R-:W-:Y:S02]  /*2640*/  ISETP.GE.AND P1, PT, R0, R9, PT ;  /* 0x000000090000720c */ /* 0x000fe40003f26270 */
[----:B------:R-:W0:Y:S04]  /*2650*/  LDS R11, [R2] ;  /* 0x00000000020b7984 */ /* 0x000e280000000800 */
[----:B------:R-:W1:Y:S04]  /*2660*/  LDS R3, [R2+0x20] ;  /* 0x0000200002037984 */ /* 0x000e680000000800 */
[----:B------:R-:W2:Y:S04]  /*2670*/  LDS R5, [R2+0x40] ;  /* 0x0000400002057984 */ /* 0x000ea80000000800 */
[----:B------:R-:W3:Y:S01]  /*2680*/  LDS R7, [R2+0x60] ;  /* 0x0000600002077984 */ /* 0x000ee20000000800 */
[C---:B0-----:R-:W-:Y:S01]  /*2690*/  FFMA R11, R12.reuse, R11, RZ ;  /* 0x0000000b0c0b7223 */ /* 0x041fe200000000ff */
[----:B-1----:R-:W-:-:S04]  /*26a0*/  FFMA R3, R12, R3, RZ ;  /* 0x000000030c037223 */ /* 0x002fc800000000ff */
[----:B------:R4:W-:Y:S01]  /*26b0*/  STS [R2], R11 ;  /* 0x0000000b02007388 */ /* 0x0009e20000000800 */
[----:B--2---:R-:W-:-:S03]  /*26c0*/  FFMA R5, R12, R5, RZ ;  /* 0x000000050c057223 */ /* 0x004fc600000000ff */
[----:B------:R4:W-:Y:S01]  /*26d0*/  STS [R2+0x20], R3 ;  /* 0x0000200302007388 */ /* 0x0009e20000000800 */
[----:B---3--:R-:W-:-:S03]  /*26e0*/  FFMA R7, R12, R7, RZ ;  /* 0x000000070c077223 */ /* 0x008fc600000000ff */
[----:B------:R4:W-:Y:S04]  /*26f0*/  STS [R2+0x40], R5 ;  /* 0x0000400502007388 */ /* 0x0009e80000000800 */
[----:B------:R4:W-:Y:S01]  /*2700*/  STS [R2+0x60], R7 ;  /* 0x0000600702007388 */ /* 0x0009e20000000800 */
[----:B------:R-:W-:Y:S05]  /*2710*/  @!P1 BRA `(.L_x_50) ;  /* 0xfffffffc00bc9947 */ /* 0x000fea000383ffff */
.L_x_39:
[----:B------:R-:W-:Y:S05]  /*2720*/  BSYNC.RECONVERGENT B0 ;  /* 0x0000000000007941 */ /* 0x000fea0003800200 */
.L_x_38:
[----:B------:R-:W-:Y:S01]  /*2730*/  BAR.SYNC.DEFER_BLOCKING 0x0 ;  /* 0x0000000000007b1d */ /* 0x000fe20000010000 */
[----:B------:R-:W-:-:S05]  /*2740*/  IADD3 R20, PT, PT, R20, -0x20, RZ ;  /* 0xffffffe014147810 */ /* 0x000fca0007ffe0ff */
[----:B------:R-:W-:Y:S01]  /*2750*/  UMOV UR5, UR14 ;  /* 0x0000000e00057c82 */ /* 0x000fe20008000000 */
[----:B------:R-:W-:Y:S01]  /*2760*/  UMOV UR13, UR9 ;  /* 0x00000009000d7c82 */ /* 0x000fe20008000000 */
[----:B------:R-:W-:Y:S05]  /*2770*/  @P0 BRA `(.L_x_51) ;  /* 0xffffffdc00bc0947 */ /* 0x000fea000383ffff */
.L_x_7:
[----:B01--4-:R-:W0:Y:S01]  /*2780*/  S2R R2, SR_TID.X ;  /* 0x0000000000027919 */ /* 0x013e220000002100 */
[----:B------:R-:W1:Y:S01]  /*2790*/  LDCU UR12, c[0x0][0x3ac] ;  /* 0x00007580ff0c77ac */ /* 0x000e620008000800 */
[----:B------:R-:W-:Y:S01]  /*27a0*/  BSSY.RECONVERGENT B0, `(.L_x_52) ;  /* 0x00000a6000007945 */ /* 0x000fe20003800200 */
[----:B0-----:R-:W-:-:S13]  /*27b0*/  ISETP.GT.U32.AND P0, PT, R2, 0xff, PT ;  /* 0x000000ff0200780c */ /* 0x001fda0003f04070 */
[----:B-1----:R-:W-:Y:S05]  /*27c0*/  @P0 BRA `(.L_x_53) ;  /* 0x00000008008c0947 */ /* 0x002fea0003800000 */
[----:B------:R-:W0:Y:S01]  /*27d0*/  LDC R9, c[0x0][0x3ac] ;  /* 0x0000eb00ff097b82 */ /* 0x000e220000000800 */
[----:B--23--:R-:W-:Y:S01]  /*27e0*/  LOP3.LUT R4, R2, 0x7, RZ, 0xc0, !PT ;  /* 0x0000000702047812 */ /* 0x00cfe200078ec0ff */
[----:B------:R-:W-:Y:S01]  /*27f0*/  BSSY.RECONVERGENT B1, `(.L_x_54) ;  /* 0x000007e000017945 */ /* 0x000fe20003800200 */
[----:B------:R-:W-:-:S04]  /*2800*/  SHF.R.U32.HI R5, RZ, 0x3, R2 ;  /* 0x00000003ff057819 */ /* 0x000fc80000011602 */
[----:B------:R-:W-:Y:S02]  /*2810*/  LEA R6, R5, UR11, 0x2 ;  /* 0x0000000b05067c11 */ /* 0x000fe4000f8e10ff */
[----:B0-----:R-:W-:-:S13]  /*2820*/  ISETP.GE.AND P0, PT, R4, R9, PT ;  /* 0x000000090400720c */ /* 0x001fda0003f06270 */
[----:B------:R-:W-:Y:S05]  /*2830*/  @P0 BRA `(.L_x_55) ;  /* 0x0000000400e40947 */ /* 0x000fea0003800000 */
[----:B------:R-:W-:Y:S01]  /*2840*/  LOP3.LUT R7, RZ, R4, RZ, 0x33, !PT ;  /* 0x00000004ff077212 */ /* 0x000fe200078e33ff */
[----:B------:R-:W-:Y:S01]  /*2850*/  BSSY.RECONVERGENT B2, `(.L_x_56) ;  /* 0x0000026000027945 */ /* 0x000fe20003800200 */
[----:B------:R-:W-:-:S03]  /*2860*/  IMAD.MOV.U32 R8, RZ, RZ, R4 ;  /* 0x000000ffff087224 */ /* 0x000fc600078e0004 */
[----:B------:R-:W-:-:S05]  /*2870*/  IMAD.IADD R7, R7, 0x1, R9 ;  /* 0x0000000107077824 */ /* 0x000fca00078e0209 */
[----:B------:R-:W-:-:S04]  /*2880*/  LOP3.LUT R0, R7, 0x18, RZ, 0xc0, !PT ;  /* 0x0000001807007812 */ /* 0x000fc800078ec0ff */
[----:B------:R-:W-:-:S13]  /*2890*/  ISETP.NE.AND P0, PT, R0, 0x18, PT ;  /* 0x000000180000780c */ /* 0x000fda0003f05270 */
[----:B------:R-:W-:Y:S05]  /*28a0*/  @!P0 BRA `(.L_x_57) ;  /* 0x0000000000808947 */ /* 0x000fea0003800000 */
[----:B------:R-:W0:Y:S01]  /*28b0*/  S2UR UR5, SR_CgaCtaId ;  /* 0x00000000000579c3 */ /* 0x000e220000008800 */
[----:B------:R-:W-:Y:S01]  /*28c0*/  LEA.HI R0, R7, 0x1, RZ, 0x1d ;  /* 0x0000000107007811 */ /* 0x000fe200078fe8ff */
[----:B------:R-:W-:Y:S01]  /*28d0*/  UMOV UR4, 0x400 ;  /* 0x0000040000047882 */ /* 0x000fe20000000000 */
[----:B------:R-:W-:-:S03]  /*28e0*/  IMAD R9, R5, R9, R4 ;  /* 0x0000000905097224 */ /* 0x000fc600078e0204 */
[C---:B------:R-:W-:Y:S01]  /*28f0*/  IMAD.SHL.U32 R3, R0.reuse, 0x8, RZ ;  /* 0x0000000800037824 */ /* 0x040fe200078e00ff */
[----:B------:R-:W-:-:S04]  /*2900*/  LOP3.LUT R0, R0, 0x3, RZ, 0xc0, !PT ;  /* 0x0000000300007812 */ /* 0x000fc800078ec0ff */
[----:B------:R-:W-:Y:S02]  /*2910*/  LOP3.LUT R3, R3, 0x18, RZ, 0xc0, !PT ;  /* 0x0000001803037812 */ /* 0x000fe400078ec0ff */
[----:B------:R-:W-:Y:S02]  /*2920*/  IADD3 R10, PT, PT, -R0, RZ, RZ ;  /* 0x000000ff000a7210 */ /* 0x000fe40007ffe1ff */
[----:B------:R-:W-:Y:S01]  /*2930*/  LOP3.LUT R8, R3, 0x7, R2, 0xf8, !PT ;  /* 0x0000000703087812 */ /* 0x000fe200078ef802 */
[----:B0-----:R-:W-:-:S06]  /*2940*/  ULEA UR4, UR5, UR4, 0x18 ;  /* 0x0000000405047291 */ /* 0x001fcc000f8ec0ff */
[----:B------:R-:W-:-:S07]  /*2950*/  LEA R9, R9, UR4, 0x2 ;  /* 0x0000000409097c11 */ /* 0x000fce000f8e10ff */
.L_x_60:
[----:B------:R-:W0:Y:S01]  /*2960*/  LDS R13, [R6] ;  /* 0x00000000060d7984 */ /* 0x000e220000000800 */
[----:B------:R-:W-:Y:S01]  /*2970*/  VIADD R10, R10, 0x1 ;  /* 0x000000010a0a7836 */ /* 0x000fe20000000000 */
[----:B------:R-:W-:Y:S02]  /*2980*/  BSSY.RECONVERGENT B3, `(.L_x_58) ;  /* 0x000000f000037945 */ /* 0x000fe40003800200 */
[----:B------:R-:W1:Y:S02]  /*2990*/  LDS R0, [R9] ;  /* 0x0000000009007984 */ /* 0x000e640000000800 */
[----:B------:R-:W-:Y:S01]  /*29a0*/  ISETP.NE.AND P2, PT, R10, RZ, PT ;  /* 0x000000ff0a00720c */ /* 0x000fe20003f45270 */
[----:B0-----:R-:W0:Y:S08]  /*29b0*/  MUFU.RCP R3, R13 ;  /* 0x0000000d00037308 */ /* 0x001e300000001000 */
[----:B-1----:R-:W1:Y:S01]  /*29c0*/  FCHK P0, R0, R13 ;  /* 0x0000000d00007302 */ /* 0x002e620000000000 */
[----:B0-----:R-:W-:-:S04]  /*29d0*/  FFMA R12, -R13, R3, 1 ;  /* 0x3f8000000d0c7423 */ /* 0x001fc80000000103 */
[----:B------:R-:W-:-:S04]  /*29e0*/  FFMA R3, R3, R12, R3 ;  /* 0x0000000c03037223 */ /* 0x000fc80000000003 */
[----:B------:R-:W-:-:S04]  /*29f0*/  FFMA R12, R0, R3, RZ ;  /* 0x00000003000c7223 */ /* 0x000fc800000000ff */
[----:B------:R-:W-:-:S04]  /*2a00*/  FFMA R11, -R13, R12, R0 ;  /* 0x0000000c0d0b7223 */ /* 0x000fc80000000100 */
[----:B------:R-:W-:Y:S01]  /*2a10*/  FFMA R12, R3, R11, R12 ;  /* 0x0000000b030c7223 */ /* 0x000fe2000000000c */
[----:B-1----:R-:W-:Y:S06]  /*2a20*/  @!P0 BRA `(.L_x_59) ;  /* 0x0000000000108947 */ /* 0x002fec0003800000 */
[----:B------:R-:W-:Y:S01]  /*2a30*/  IMAD.MOV.U32 R3, RZ, RZ, R13 ;  /* 0x000000ffff037224 */ /* 0x000fe200078e000d */
[----:B------:R-:W-:-:S07]  /*2a40*/  MOV R12, 0x2a60 ;  /* 0x00002a60000c7802 */ /* 0x000fce0000000f00 */
[----:B------:R-:W-:Y:S05]  /*2a50*/  CALL.REL.NOINC `($__internal_2_$__cuda_sm3x_div_rn_noftz_f32_slowpath) ;  /* 0x0000000c00b07944 */ /* 0x000fea0003c00000 */
[----:B------:R-:W-:-:S07]  /*2a60*/  IMAD.MOV.U32 R12, RZ, RZ, R0 ;  /* 0x000000ffff0c7224 */ /* 0x000fce00078e0000 */
.L_x_59:
[----:B------:R-:W-:Y:S05]  /*2a70*/  BSYNC.RECONVERGENT B3 ;  /* 0x0000000000037941 */ /* 0x000fea0003800200 */
.L_x_58:
[----:B------:R0:W-:Y:S02]  /*2a80*/  STS [R9], R12 ;  /* 0x0000000c09007388 */ /* 0x0001e40000000800 */
[----:B0-----:R-:W-:Y:S01]  /*2a90*/  IADD3 R9, PT, PT, R9, 0x20, RZ ;  /* 0x0000002009097810 */ /* 0x001fe20007ffe0ff */
[----:B------:R-:W-:Y:S06]  /*2aa0*/  @P2 BRA `(.L_x_60) ;  /* 0xfffffffc00ac2947 */ /* 0x000fec000383ffff */
.L_x_57:
[----:B------:R-:W-:Y:S05]  /*2ab0*/  BSYNC.RECONVERGENT B2 ;  /* 0x0000000000027941 */ /* 0x000fea0003800200 */
.L_x_56:
[----:B------:R-:W-:-:S13]  /*2ac0*/  ISETP.GE.U32.AND P0, PT, R7, 0x18, PT ;  /* 0x000000180700780c */ /* 0x000fda0003f06070 */
[----:B------:R-:W-:Y:S05]  /*2ad0*/  @!P0 BRA `(.L_x_55) ;  /* 0x00000004003c8947 */ /* 0x000fea0003800000 */
[----:B------:R-:W0:Y:S01]  /*2ae0*/  S2UR UR5, SR_CgaCtaId ;  /* 0x00000000000579c3 */ /* 0x000e220000008800 */
[----:B------:R-:W1:Y:S01]  /*2af0*/  LDCU UR8, c[0x0][0x3ac] ;  /* 0x00007580ff0877ac */ /* 0x000e620008000800 */
[----:B------:R-:W-:Y:S01]  /*2b00*/  UMOV UR4, 0x400 ;  /* 0x0000040000047882 */ /* 0x000fe20000000000 */
[----:B-1----:R-:W-:Y:S01]  /*2b10*/  IMAD R0, R5, UR8, R8 ;  /* 0x0000000805007c24 */ /* 0x002fe2000f8e0208 */
[----:B0-----:R-:W-:-:S06]  /*2b20*/  ULEA UR4, UR5, UR4, 0x18 ;  /* 0x0000000405047291 */ /* 0x001fcc000f8ec0ff */
[----:B------:R-:W-:-:S05]  /*2b30*/  LEA R0, R0, UR4, 0x2 ;  /* 0x0000000400007c11 */ /* 0x000fca000f8e10ff */
[----:B------:R-:W-:-:S07]  /*2b40*/  VIADD R7, R0, 0x40 ;  /* 0x0000004000077836 */ /* 0x000fce0000000000 */
.L_x_69:
[----:B------:R-:W0:Y:S01]  /*2b50*/  LDS R11, [R6] ;  /* 0x00000000060b7984 */ /* 0x000e220000000800 */
[----:B------:R-:W-:Y:S01]  /*2b60*/  VIADD R8, R8, 0x20 ;  /* 0x0000002008087836 */ /* 0x000fe20000000000 */
[----:B------:R-:W-:Y:S02]  /*2b70*/  BSSY.RECONVERGENT B2, `(.L_x_61) ;  /* 0x000000f000027945 */ /* 0x000fe40003800200 */
[----:B------:R-:W1:Y:S02]  /*2b80*/  LDS R0, [R7+-0x40] ;  /* 0xffffc00007007984 */ /* 0x000e640000000800 */
[----:B------:R-:W-:Y:S01]  /*2b90*/  ISETP.GE.AND P2, PT, R8, UR12, PT ;  /* 0x0000000c08007c0c */ /* 0x000fe2000bf46270 */
        /* <DEDUP_REMOVED lines=11> */
[----:B------:R-:W-:-:S07]  /*2c50*/  MOV R10, R0 ;  /* 0x00000000000a7202 */ /* 0x000fce0000000f00 */
.L_x_62:
[----:B------:R-:W-:Y:S05]  /*2c60*/  BSYNC.RECONVERGENT B2 ;  /* 0x0000000000027941 */ /* 0x000fea0003800200 */
.L_x_61:
[----:B------:R-:W-:Y:S01]  /*2c70*/  STS [R7+-0x40], R10 ;  /* 0xffffc00a07007388 */ /* 0x000fe20000000800 */
[----:B------:R-:W-:Y:S03]  /*2c80*/  BSSY.RECONVERGENT B2, `(.L_x_63) ;  /* 0x000000f000027945 */ /* 0x000fe60003800200 */
[----:B------:R-:W0:Y:S04]  /*2c90*/  LDS R11, [R6] ;  /* 0x00000000060b7984 */ /* 0x000e280000000800 */
[----:B------:R-:W1:Y:S01]  /*2ca0*/  LDS R0, [R7+-0x20] ;  /* 0xffffe00007007984 */ /* 0x000e620000000800 */
        /* <DEDUP_REMOVED lines=12> */
.L_x_64:
[----:B------:R-:W-:Y:S05]  /*2d70*/  BSYNC.RECONVERGENT B2 ;  /* 0x0000000000027941 */ /* 0x000fea0003800200 */
.L_x_63:
[----:B------:R-:W-:Y:S01]  /*2d80*/  STS [R7+-0x20], R12 ;  /* 0xffffe00c07007388 */ /* 0x000fe20000000800 */
[----:B------:R-:W-:Y:S03]  /*2d90*/  BSSY.RECONVERGENT B2, `(.L_x_65) ;  /* 0x000000f000027945 */ /* 0x000fe60003800200 */
[----:B------:R-:W0:Y:S04]  /*2da0*/  LDS R11, [R6] ;  /* 0x00000000060b7984 */ /* 0x000e280000000800 */
[----:B------:R-:W1:Y:S01]  /*2db0*/  LDS R0, [R7] ;  /* 0x0000000007007984 */ /* 0x000e620000000800 */
        /* <DEDUP_REMOVED lines=12> */
.L_x_66:
[----:B------:R-:W-:Y:S05]  /*2e80*/  BSYNC.RECONVERGENT B2 ;  /* 0x0000000000027941 */ /* 0x000fea0003800200 */
.L_x_65:
[----:B------:R-:W-:Y:S01]  /*2e90*/  STS [R7], R10 ;  /* 0x0000000a07007388 */ /* 0x000fe20000000800 */
[----:B------:R-:W-:Y:S03]  /*2ea0*/  BSSY.RECONVERGENT B2, `(.L_x_67) ;  /* 0x000000f000027945 */ /* 0x000fe60003800200 */
[----:B------:R-:W0:Y:S04]  /*2eb0*/  LDS R11, [R6] ;  /* 0x00000000060b7984 */ /* 0x000e280000000800 */
[----:B------:R-:W1:Y:S01]  /*2ec0*/  LDS R0, [R7+0x20] ;  /* 0x0000200007007984 */ /* 0x000e620000000800 */
        /* <DEDUP_REMOVED lines=12> */
.L_x_68:
[----:B------:R-:W-:Y:S05]  /*2f90*/  BSYNC.RECONVERGENT B2 ;  /* 0x0000000000027941 */ /* 0x000fea0003800200 */
.L_x_67:
[----:B------:R0:W-:Y:S02]  /*2fa0*/  STS [R7+0x20], R12 ;  /* 0x0000200c07007388 */ /* 0x0001e40000000800 */
[----:B0-----:R-:W-:Y:S01]  /*2fb0*/  VIADD R7, R7, 0x80 ;  /* 0x0000008007077836 */ /* 0x001fe20000000000 */
[----:B------:R-:W-:Y:S06]  /*2fc0*/  @!P2 BRA `(.L_x_69) ;  /* 0xfffffff800e0a947 */ /* 0x000fec000383ffff */
.L_x_55:
[----:B------:R-:W-:Y:S05]  /*2fd0*/  BSYNC.RECONVERGENT B1 ;  /* 0x0000000000017941 */ /* 0x000fea0003800200 */
.L_x_54:
[----:B------:R-:W-:-:S13]  /*2fe0*/  ISETP.NE.AND P0, PT, R4, RZ, PT ;  /* 0x000000ff0400720c */ /* 0x000fda0003f05270 */
[----:B------:R-:W-:Y:S05]  /*2ff0*/  @P0 BRA `(.L_x_53) ;  /* 0x0000000000800947 */ /* 0x000fea0003800000 */
[----:B------:R-:W0:Y:S01]  /*3000*/  LDS R3, [R6] ;  /* 0x0000000006037984 */ /* 0x000e220000000800 */
[----:B------:R-:W-:Y:S01]  /*3010*/  IMAD.MOV.U32 R4, RZ, RZ, 0x3e055027 ;  /* 0x3e055027ff047424 */ /* 0x000fe200078e00ff */
[----:B0-----:R-:W-:-:S13]  /*3020*/  FSETP.GEU.AND P0, PT, R3, 1.175494350822287508e-38, PT ;  /* 0x008000000300780b */ /* 0x001fda0003f0e000 */
[----:B------:R-:W-:-:S05]  /*3030*/  @!P0 FMUL R3, R3, 8388608 ;  /* 0x4b00000003038820 */ /* 0x000fca0000400000 */
[----:B------:R-:W-:-:S04]  /*3040*/  IADD3 R0, PT, PT, R3, -0x3f2aaaab, RZ ;  /* 0xc0d5555503007810 */ /* 0x000fc80007ffe0ff */
[----:B------:R-:W-:-:S04]  /*3050*/  LOP3.LUT R8, R0, 0xff800000, RZ, 0xc0, !PT ;  /* 0xff80000000087812 */ /* 0x000fc800078ec0ff */
[----:B------:R-:W-:Y:S01]  /*3060*/  I2FP.F32.S32 R7, R8 ;  /* 0x0000000800077245 */ /* 0x000fe20000201400 */
[----:B------:R-:W-:-:S04]  /*3070*/  IMAD.IADD R0, R3, 0x1, -R8 ;  /* 0x0000000103007824 */ /* 0x000fc800078e0a08 */
[----:B------:R-:W-:-:S04]  /*3080*/  FADD R9, R0, -1 ;  /* 0xbf80000000097421 */ /* 0x000fc80000000000 */
[----:B------:R-:W-:-:S04]  /*3090*/  FFMA R0, R9, -R4, 0.14084610342979431152 ;  /* 0x3e1039f609007423 */ /* 0x000fc80000000804 */
[----:B------:R-:W-:-:S04]  /*30a0*/  FFMA R0, R9, R0, -0.12148627638816833496 ;  /* 0xbdf8cdcc09007423 */ /* 0x000fc80000000000 */
[----:B------:R-:W-:Y:S01]  /*30b0*/  FFMA R4, R9, R0, 0.13980610668659210205 ;  /* 0x3e0f295509047423 */ /* 0x000fe20000000000 */
[C---:B------:R-:W-:Y:S02]  /*30c0*/  LEA R0, R5.reuse, UR10, 0x2 ;  /* 0x0000000a05007c11 */ /* 0x040fe4000f8e10ff */
[----:B------:R-:W-:Y:S01]  /*30d0*/  LEA R5, R5, UR9, 0x2 ;  /* 0x0000000905057c11 */ /* 0x000fe2000f8e10ff */
[----:B------:R-:W-:-:S03]  /*30e0*/  FFMA R4, R9, R4, -0.16684235632419586182 ;  /* 0xbe2ad8b909047423 */ /* 0x000fc60000000004 */
[----:B------:R-:W0:Y:S01]  /*30f0*/  LDS R0, [R0] ;  /* 0x0000000000007984 */ /* 0x000e220000000800 */
[----:B------:R-:W-:-:S04]  /*3100*/  FFMA R4, R9, R4, 0.20012299716472625732 ;  /* 0x3e4ced0b09047423 */ /* 0x000fc80000000004 */
[----:B------:R-:W-:-:S04]  /*3110*/  FFMA R4, R9, R4, -0.24999669194221496582 ;  /* 0xbe7fff2209047423 */ /* 0x000fc80000000004 */
[----:B------:R-:W-:-:S04]  /*3120*/  FFMA R4, R9, R4, 0.33333182334899902344 ;  /* 0x3eaaaa7809047423 */ /* 0x000fc80000000004 */
[----:B------:R-:W-:Y:S01]  /*3130*/  FFMA R6, R9, R4, -0.5 ;  /* 0xbf00000009067423 */ /* 0x000fe20000000004 */
[----:B------:R-:W-:Y:S02]  /*3140*/  FSEL R4, RZ, -23, P0 ;  /* 0xc1b80000ff047808 */ /* 0x000fe40000000000 */
[----:B------:R-:W-:Y:S01]  /*3150*/  ISETP.GT.U32.AND P0, PT, R3, 0x7f7fffff, PT ;  /* 0x7f7fffff0300780c */ /* 0x000fe20003f04070 */
[----:B------:R-:W-:Y:S02]  /*3160*/  FMUL R6, R9, R6 ;  /* 0x0000000609067220 */ /* 0x000fe40000400000 */
[----:B------:R-:W-:Y:S02]  /*3170*/  FFMA R4, R7, 1.1920928955078125e-07, R4 ;  /* 0x3400000007047823 */ /* 0x000fe40000000004 */
[----:B------:R-:W-:Y:S01]  /*3180*/  FFMA R9, R9, R6, R9 ;  /* 0x0000000609097223 */ /* 0x000fe20000000009 */
[----:B------:R-:W-:-:S03]  /*3190*/  IMAD.MOV.U32 R6, RZ, RZ, 0x7f800000 ;  /* 0x7f800000ff067424 */ /* 0x000fc600078e00ff */
[----:B------:R-:W-:-:S04]  /*31a0*/  FFMA R4, R4, 0.69314718246459960938, R9 ;  /* 0x3f31721804047823 */ /* 0x000fc80000000009 */
[C---:B------:R-:W-:Y:S01]  /*31b0*/  @P0 FFMA R4, R3.reuse, R6, +INF ;  /* 0x7f80000003040423 */ /* 0x040fe20000000006 */
[----:B------:R-:W-:-:S04]  /*31c0*/  FSETP.NEU.AND P0, PT, R3, RZ, PT ;  /* 0x000000ff0300720b */ /* 0x000fc80003f0d000 */
[----:B------:R-:W-:-:S05]  /*31d0*/  FSEL R3, R4, -INF , P0 ;  /* 0xff80000004037808 */ /* 0x000fca0000000000 */
[----:B0-----:R-:W-:-:S05]  /*31e0*/  FADD R0, R0, R3 ;  /* 0x0000000300007221 */ /* 0x001fca0000000000 */
[----:B------:R0:W-:Y:S02]  /*31f0*/  STS [R5], R0 ;  /* 0x0000000005007388 */ /* 0x0001e40000000800 */
.L_x_53:
[----:B------:R-:W-:Y:S05]  /*3200*/  BSYNC.RECONVERGENT B0 ;  /* 0x0000000000007941 */ /* 0x000fea0003800200 */
.L_x_52:
[----:B------:R-:W-:Y:S01]  /*3210*/  BAR.SYNC.DEFER_BLOCKING 0x0 ;  /* 0x0000000000007b1d */ /* 0x000fe20000010000 */
[C---:B------:R-:W-:Y:S02]  /*3220*/  ISETP.GE.AND P0, PT, R2.reuse, UR19, PT ;  /* 0x0000001302007c0c */ /* 0x040fe4000bf06270 */
[----:B------:R-:W-:-:S03]  /*3230*/  ISETP.GT.U32.AND P1, PT, R2, 0x1f, PT ;  /* 0x0000001f0200780c */ /* 0x000fc60003f24070 */
[----:B------:R-:W1:Y:S01]  /*3240*/  LDCU UR8, c[0x0][0x3ac] ;  /* 0x00007580ff0877ac */ /* 0x000e620008000800 */
[----:B------:R-:W-:Y:S07]  /*3250*/  BSSY.RECONVERGENT B0, `(.L_x_70) ;  /* 0x0000016000007945 */ /* 0x000fee0003800200 */
[----:B------:R-:W-:Y:S05]  /*3260*/  @P0 BRA `(.L_x_71) ;  /* 0x0000000000500947 */ /* 0x000fea0003800000 */
[----:B------:R-:W4:Y:S01]  /*3270*/  S2R R3, SR_CgaCtaId ;  /* 0x0000000000037919 */ /* 0x000f220000008800 */
[----:B--2---:R-:W2:Y:S01]  /*3280*/  LDC R7, c[0x0][0x360] ;  /* 0x0000d800ff077b82 */ /* 0x004ea20000000800 */
[----:B0-----:R-:W-:-:S07]  /*3290*/  MOV R0, 0x400 ;  /* 0x0000040000007802 */ /* 0x001fce0000000f00 */
[----:B------:R-:W0:Y:S01]  /*32a0*/  LDC.64 R8, c[0x0][0x380] ;  /* 0x0000e000ff087b82 */ /* 0x000e220000000a00 */
[----:B----4-:R-:W-:Y:S02]  /*32b0*/  LEA R11, R3, R0, 0x18 ;  /* 0x00000000030b7211 */ /* 0x010fe400078ec0ff */
[----:B------:R-:W-:-:S07]  /*32c0*/  MOV R0, R2 ;  /* 0x0000000200007202 */ /* 0x000fce0000000f00 */
.L_x_72:
[----:B----4-:R-:W-:Y:S01]  /*32d0*/  IMAD R3, R0, 0x4, R11 ;  /* 0x0000000400037824 */ /* 0x010fe200078e020b */
[----:B-1----:R-:W-:Y:S02]  /*32e0*/  UIMAD UR4, UR6, UR8, URZ ;  /* 0x00000008060472a4 */ /* 0x002fe4000f8e02ff */
[----:B------:R-:W-:-:S03]  /*32f0*/  UIMAD UR5, UR7, UR8, URZ ;  /* 0x00000008070572a4 */ /* 0x000fc6000f8e02ff */
[----:B------:R-:W1:Y:S01]  /*3300*/  LDS R3, [R3] ;  /* 0x0000000003037984 */ /* 0x000e620000000800 */
[----:B------:R-:W-:-:S04]  /*3310*/  UIADD3 UR4, UP0, UPT, UR5, UR4, URZ ;  /* 0x0000000405047290 */ /* 0x000fc8000ff1e0ff */
[----:B------:R-:W-:Y:S02]  /*3320*/  UIADD3.X UR5, UPT, UPT, URZ, URZ, URZ, UP0, !UPT ;  /* 0x000000ffff057290 */ /* 0x000fe400087fe4ff */
[----:B------:R-:W-:-:S04]  /*3330*/  IADD3 R5, P0, PT, R0, UR4, RZ ;  /* 0x0000000400057c10 */ /* 0x000fc8000ff1e0ff */
[----:B------:R-:W-:Y:S01]  /*3340*/  LEA.HI.X.SX32 R6, R0, UR5, 0x1, P0 ;  /* 0x0000000500067c11 */ /* 0x000fe200080f0eff */
[----:B--2---:R-:W-:Y:S01]  /*3350*/  IMAD.IADD R0, R7, 0x1, R0 ;  /* 0x0000000107007824 */ /* 0x004fe200078e0200 */
[----:B0--3--:R-:W-:-:S04]  /*3360*/  LEA R4, P0, R5, R8, 0x2 ;  /* 0x0000000805047211 */ /* 0x009fc800078010ff */
[----:B------:R-:W-:Y:S02]  /*3370*/  LEA.HI.X R5, R5, R9, R6, 0x2, P0 ;  /* 0x0000000905057211 */ /* 0x000fe400000f1406 */
[----:B------:R-:W-:-:S03]  /*3380*/  ISETP.GE.AND P0, PT, R0, UR19, PT ;  /* 0x0000001300007c0c */ /* 0x000fc6000bf06270 */
[----:B-1----:R4:W-:Y:S10]  /*3390*/  STG.E desc[UR16][R4.64], R3 ;  /* 0x0000000304007986 */ /* 0x0029f4000c101910 */
[----:B------:R-:W-:Y:S05]  /*33a0*/  @!P0 BRA `(.L_x_72) ;  /* 0xfffffffc00c88947 */ /* 0x000fea000383ffff */
.L_x_71:
[----:B-1----:R-:W-:Y:S05]  /*33b0*/  BSYNC.RECONVERGENT B0 ;  /* 0x0000000000007941 */ /* 0x002fea0003800200 */
.L_x_70:
[----:B------:R-:W-:Y:S05]  /*33c0*/  @P1 EXIT ;  /* 0x000000000000194d */ /* 0x000fea0003800000 */
[C---:B0-----:R-:W-:Y:S01]  /*33d0*/  LEA R0, R2.reuse, UR9, 0x2 ;  /* 0x0000000902007c11 */ /* 0x041fe2000f8e10ff */
[----:B------:R-:W0:Y:S01]  /*33e0*/  LDCU.64 UR4, c[0x0][0x3a0] ;  /* 0x00007400ff0477ac */ /* 0x000e220008000a00 */
[----:B------:R-:W-:-:S03]  /*33f0*/  VIADD R2, R2, UR7 ;  /* 0x0000000702027c36 */ /* 0x000fc60008000000 */
[----:B----4-:R-:W1:Y:S02]  /*3400*/  LDS R5, [R0] ;  /* 0x0000000000057984 */ /* 0x010e640000000800 */
[----:B------:R-:W-:-:S04]  /*3410*/  IADD3 R3, P0, PT, R2, UR6, RZ ;  /* 0x0000000602037c10 */ /* 0x000fc8000ff1e0ff */
[----:B--23--:R-:W-:Y:S02]  /*3420*/  IADD3.X R4, PT, PT, RZ, RZ, RZ, P0, !PT ;  /* 0x000000ffff047210 */ /* 0x00cfe400007fe4ff */
[----:B0-----:R-:W-:-:S04]  /*3430*/  LEA R2, P0, R3, UR4, 0x2 ;  /* 0x0000000403027c11 */ /* 0x001fc8000f8010ff */
[----:B------:R-:W-:-:S05]  /*3440*/  LEA.HI.X R3, R3, UR5, R4, 0x2, P0 ;  /* 0x0000000503037c11 */ /* 0x000fca00080f1404 */
[----:B-1----:R-:W-:Y:S01]  /*3450*/  STG.E desc[UR16][R2.64], R5 ;  /* 0x0000000502007986 */ /* 0x002fe2000c101910 */
[----:B------:R-:W-:Y:S05]  /*3460*/  EXIT ;  /* 0x000000000000794d */ /* 0x000fea0003800000 */
        .weak           $__internal_0_$__cuda_sm20_rcp_rn_f32_slowpath
        .type           $__internal_0_$__cuda_sm20_rcp_rn_f32_slowpath,@function
        .size           $__internal_0_$__cuda_sm20_rcp_rn_f32_slowpath,($__internal_1_$__cuda_sm20_sqrt_rn_f32_slowpath - $__internal_0_$__cuda_sm20_rcp_rn_f32_slowpath)
$__internal_0_$__cuda_sm20_rcp_rn_f32_slowpath:
[----:B------:R-:W-:-:S05]  /*3470*/  IMAD.SHL.U32 R3, R0, 0x2, RZ ;  /* 0x0000000200037824 */ /* 0x000fca00078e00ff */
[----:B------:R-:W-:-:S04]  /*3480*/  SHF.R.U32.HI R9, RZ, 0x18, R3 ;  /* 0x00000018ff097819 */ /* 0x000fc80000011603 */
[----:B------:R-:W-:-:S13]  /*3490*/  ISETP.NE.U32.AND P0, PT, R9, RZ, PT ;  /* 0x000000ff0900720c */ /* 0x000fda0003f05070 */
[----:B------:R-:W-:Y:S05]  /*34a0*/  @P0 BRA `(.L_x_73) ;  /* 0x00000000002c0947 */ /* 0x000fea0003800000 */
[----:B------:R-:W-:-:S05]  /*34b0*/  IMAD.SHL.U32 R3, R0, 0x2, RZ ;  /* 0x0000000200037824 */ /* 0x000fca00078e00ff */
[----:B------:R-:W-:-:S13]  /*34c0*/  ISETP.NE.AND P0, PT, R3, RZ, PT ;  /* 0x000000ff0300720c */ /* 0x000fda0003f05270 */
[----:B------:R2:W3:Y:S01]  /*34d0*/  @!P0 MUFU.RCP R3, R0 ;  /* 0x0000000000038308 */ /* 0x0004e20000001000 */
[----:B------:R-:W-:Y:S05]  /*34e0*/  @!P0 BRA `(.L_x_74) ;  /* 0x0000000000a48947 */ /* 0x000fea0003800000 */
[----:B------:R-:W-:-:S04]  /*34f0*/  FFMA R5, R0, 1.84467440737095516160e+19, RZ ;  /* 0x5f80000000057823 */ /* 0x000fc800000000ff */
[----:B--2---:R-:W3:Y:S02]  /*3500*/  MUFU.RCP R0, R5 ;  /* 0x0000000500007308 */ /* 0x004ee40000001000 */
[----:B---3--:R-:W-:-:S04]  /*3510*/  FFMA R3, R5, R0, -1 ;  /* 0xbf80000005037423 */ /* 0x008fc80000000000 */
[----:B------:R-:W-:-:S04]  /*3520*/  FADD.FTZ R3, -R3, -RZ ;  /* 0x800000ff03037221 */ /* 0x000fc80000010100 */
[----:B------:R-:W-:-:S04]  /*3530*/  FFMA R0, R0, R3, R0 ;  /* 0x0000000300007223 */ /* 0x000fc80000000000 */
[----:B------:R-:W-:Y:S01]  /*3540*/  FFMA R3, R0, 1.84467440737095516160e+19, RZ ;  /* 0x5f80000000037823 */ /* 0x000fe200000000ff */
[----:B------:R-:W-:Y:S06]  /*3550*/  BRA `(.L_x_74) ;  /* 0x0000000000887947 */ /* 0x000fec0003800000 */
.L_x_73:
[----:B------:R-:W-:-:S05]  /*3560*/  VIADD R11, R9, 0xffffff03 ;  /* 0xffffff03090b7836 */ /* 0x000fca0000000000 */
[----:B------:R-:W-:-:S13]  /*3570*/  ISETP.GT.U32.AND P0, PT, R11, 0x1, PT ;  /* 0x000000010b00780c */ /* 0x000fda0003f04070 */
[----:B------:R-:W-:Y:S05]  /*3580*/  @P0 BRA `(.L_x_75) ;  /* 0x0000000000780947 */ /* 0x000fea0003800000 */
[----:B------:R-:W-:Y:S01]  /*3590*/  LOP3.LUT R3, R0, 0x7fffff, RZ, 0xc0, !PT ;  /* 0x007fffff00037812 */ /* 0x000fe200078ec0ff */
[----:B------:R-:W-:-:S03]  /*35a0*/  HFMA2 R8, -RZ, RZ, 0, 1.78813934326171875e-07 ;  /* 0x00000003ff087431 */ /* 0x000fc600000001ff */
[----:B------:R-:W-:-:S04]  /*35b0*/  LOP3.LUT R3, R3, 0x3f800000, RZ, 0xfc, !PT ;  /* 0x3f80000003037812 */ /* 0x000fc800078efcff */
[----:B------:R-:W0:Y:S01]  /*35c0*/  MUFU.RCP R6, R3 ;  /* 0x0000000300067308 */ /* 0x000e220000001000 */
[----:B------:R-:W-:Y:S01]  /*35d0*/  SHF.L.U32 R8, R8, R11, RZ ;  /* 0x0000000b08087219 */ /* 0x000fe200000006ff */
[----:B0-----:R-:W-:-:S04]  /*35e0*/  FFMA R5, R3, R6, -1 ;  /* 0xbf80000003057423 */ /* 0x001fc80000000006 */
[----:B------:R-:W-:-:S04]  /*35f0*/  FADD.FTZ R5, -R5, -RZ ;  /* 0x800000ff05057221 */ /* 0x000fc80000010100 */
[CCC-:B------:R-:W-:Y:S01]  /*3600*/  FFMA.RM R7, R6.reuse, R5.reuse, R6.reuse ;  /* 0x0000000506077223 */ /* 0x1c0fe20000004006 */
[----:B------:R-:W-:-:S04]  /*3610*/  FFMA.RP R6, R6, R5, R6 ;  /* 0x0000000506067223 */ /* 0x000fc80000008006 */
[C---:B------:R-:W-:Y:S02]  /*3620*/  LOP3.LUT R5, R7.reuse, 0x7fffff, RZ, 0xc0, !PT ;  /* 0x007fffff07057812 */ /* 0x040fe400078ec0ff */
[----:B------:R-:W-:Y:S02]  /*3630*/  FSETP.NEU.FTZ.AND P0, PT, R7, R6, PT ;  /* 0x000000060700720b */ /* 0x000fe40003f1d000 */
[----:B------:R-:W-:Y:S02]  /*3640*/  LOP3.LUT R5, R5, 0x800000, RZ, 0xfc, !PT ;  /* 0x0080000005057812 */ /* 0x000fe400078efcff */
[----:B------:R-:W-:Y:S02]  /*3650*/  SEL R6, RZ, 0xffffffff, !P0 ;  /* 0xffffffffff067807 */ /* 0x000fe40004000000 */
[----:B------:R-:W-:-:S03]  /*3660*/  LOP3.LUT R8, R8, R5, RZ, 0xc0, !PT ;  /* 0x0000000508087212 */ /* 0x000fc600078ec0ff */
[----:B------:R-:W-:Y:S01]  /*3670*/  IMAD.MOV R6, RZ, RZ, -R6 ;  /* 0x000000ffff067224 */ /* 0x000fe200078e0a06 */
[----:B------:R-:W-:-:S04]  /*3680*/  SHF.R.U32.HI R8, RZ, R11, R8 ;  /* 0x0000000bff087219 */ /* 0x000fc80000011608 */
[----:B------:R-:W-:Y:S02]  /*3690*/  LOP3.LUT P1, RZ, R6, R11, R5, 0xf8, !PT ;  /* 0x0000000b06ff7212 */ /* 0x000fe4000782f805 */
[C---:B------:R-:W-:Y:S02]  /*36a0*/  LOP3.LUT P0, RZ, R8.reuse, 0x1, RZ, 0xc0, !PT ;  /* 0x0000000108ff7812 */ /* 0x040fe4000780c0ff */
[----:B------:R-:W-:Y:S02]  /*36b0*/  LOP3.LUT P2, RZ, R8, 0x2, RZ, 0xc0, !PT ;  /* 0x0000000208ff7812 */ /* 0x000fe4000784c0ff */
[----:B------:R-:W-:Y:S02]  /*36c0*/  IADD3 R6, PT, PT, R9, -0xfc, RZ ;  /* 0xffffff0409067810 */ /* 0x000fe40007ffe0ff */
[----:B------:R-:W-:Y:S02]  /*36d0*/  PLOP3.LUT P0, PT, P0, P1, P2, 0xe0, 0x0 ;  /* 0x000000000000781c */ /* 0x000fe40000703c20 */
[----:B------:R-:W-:-:S02]  /*36e0*/  LOP3.LUT P1, RZ, R0, 0x7fffff, RZ, 0xc0, !PT ;  /* 0x007fffff00ff7812 */ /* 0x000fc4000782c0ff */
[----:B------:R-:W-:-:S05]  /*36f0*/  SEL R3, RZ, 0x1, !P0 ;  /* 0x00000001ff037807 */ /* 0x000fca0004000000 */
[----:B------:R-:W-:-:S05]  /*3700*/  IMAD.MOV R3, RZ, RZ, -R3 ;  /* 0x000000ffff037224 */ /* 0x000fca00078e0a03 */
[----:B------:R-:W-:Y:S02]  /*3710*/  ISETP.GE.AND P0, PT, R3, RZ, PT ;  /* 0x000000ff0300720c */ /* 0x000fe40003f06270 */
[----:B------:R-:W-:-:S11]  /*3720*/  SHF.R.U32.HI R3, RZ, R6, R5 ;  /* 0x00000006ff037219 */ /* 0x000fd60000011605 */
[----:B------:R-:W-:-:S04]  /*3730*/  @!P0 VIADD R3, R3, 0x1 ;  /* 0x0000000103038836 */ /* 0x000fc80000000000 */
[----:B------:R-:W-:-:S05]  /*3740*/  @!P1 IMAD.SHL.U32 R3, R3, 0x2, RZ ;  /* 0x0000000203039824 */ /* 0x000fca00078e00ff */
[----:B------:R-:W-:Y:S01]  /*3750*/  LOP3.LUT R3, R3, 0x80000000, R0, 0xf8, !PT ;  /* 0x8000000003037812 */ /* 0x000fe200078ef800 */
[----:B------:R-:W-:Y:S06]  /*3760*/  BRA `(.L_x_74) ;  /* 0x0000000000047947 */ /* 0x000fec0003800000 */
.L_x_75:
[----:B------:R0:W1:Y:S02]  /*3770*/  MUFU.RCP R3, R0 ;  /* 0x0000000000037308 */ /* 0x0000640000001000 */
.L_x_74:
[----:B------:R-:W-:-:S04]  /*3780*/  MOV R5, 0x0 ;  /* 0x0000000000057802 */ /* 0x000fc80000000f00 */
[----:B0123--:R-:W-:Y:S05]  /*3790*/  RET.REL.NODEC R4 `(_ZN15flash_attention22flash_attention_kernelILi32ELi32ELi1EEEvPfS1_S1_S1_S1_ii) ;  /* 0xffffffc804187950 */ /* 0x00ffea0003c3ffff */
        .weak           $__internal_1_$__cuda_sm20_sqrt_rn_f32_slowpath
        .type           $__internal_1_$__cuda_sm20_sqrt_rn_f32_slowpath,@function
        .size           $__internal_1_$__cuda_sm20_sqrt_rn_f32_slowpath,($__internal_2_$__cuda_sm3x_div_rn_noftz_f32_slowpath - $__internal_1_$__cuda_sm20_sqrt_rn_f32_slowpath)
$__internal_1_$__cuda_sm20_sqrt_rn_f32_slowpath:
[----:B------:R-:W-:-:S13]  /*37a0*/  LOP3.LUT P0, RZ, R0, 0x7fffffff, RZ, 0xc0, !PT ;  /* 0x7fffffff00ff7812 */ /* 0x000fda000780c0ff */
[----:B------:R-:W-:Y:S01]  /*37b0*/  @!P0 IMAD.MOV.U32 R2, RZ, RZ, R0 ;  /* 0x000000ffff028224 */ /* 0x000fe200078e0000 */
[----:B------:R-:W-:Y:S06]  /*37c0*/  @!P0 BRA `(.L_x_76) ;  /* 0x0000000000448947 */ /* 0x000fec0003800000 */
[----:B------:R-:W-:-:S13]  /*37d0*/  FSETP.GEU.FTZ.AND P0, PT, R0, RZ, PT ;  /* 0x000000ff0000720b */ /* 0x000fda0003f1e000 */
[----:B------:R-:W-:Y:S01]  /*37e0*/  @!P0 IMAD.MOV.U32 R2, RZ, RZ, 0x7fffffff ;  /* 0x7fffffffff028424 */ /* 0x000fe200078e00ff */
[----:B------:R-:W-:Y:S06]  /*37f0*/  @!P0 BRA `(.L_x_76) ;  /* 0x0000000000388947 */ /* 0x000fec0003800000 */
[----:B------:R-:W-:-:S13]  /*3800*/  FSETP.GTU.FTZ.AND P0, PT, |R0|, +INF , PT ;  /* 0x7f8000000000780b */ /* 0x000fda0003f1c200 */
[----:B------:R-:W-:Y:S01]  /*3810*/  @P0 FADD.FTZ R2, R0, 1 ;  /* 0x3f80000000020421 */ /* 0x000fe20000010000 */
[----:B------:R-:W-:Y:S06]  /*3820*/  @P0 BRA `(.L_x_76) ;  /* 0x00000000002c0947 */ /* 0x000fec0003800000 */
[----:B------:R-:W-:-:S13]  /*3830*/  FSETP.NEU.FTZ.AND P0, PT, |R0|, +INF , PT ;  /* 0x7f8000000000780b */ /* 0x000fda0003f1d200 */
[----:B------:R-:W-:Y:S01]  /*3840*/  @!P0 MOV R2, R0 ;  /* 0x0000000000028202 */ /* 0x000fe20000000f00 */
[----:B------:R-:W-:Y:S06]  /*3850*/  @!P0 BRA `(.L_x_76) ;  /* 0x0000000000208947 */ /* 0x000fec0003800000 */
[----:B------:R-:W-:-:S04]  /*3860*/  FFMA R0, R0, 1.84467440737095516160e+19, RZ ;  /* 0x5f80000000007823 */ /* 0x000fc800000000ff */
[----:B------:R-:W0:Y:S02]  /*3870*/  MUFU.RSQ R3, R0 ;  /* 0x0000000000037308 */ /* 0x000e240000001400 */
[----:B0-----:R-:W-:Y:S01]  /*3880*/  FMUL.FTZ R5, R0, R3 ;  /* 0x0000000300057220 */ /* 0x001fe20000410000 */
[----:B------:R-:W-:-:S03]  /*3890*/  FMUL.FTZ R3, R3, 0.5 ;  /* 0x3f00000003037820 */ /* 0x000fc60000410000 */
[----:B------:R-:W-:-:S04]  /*38a0*/  FADD.FTZ R2, -R5, -RZ ;  /* 0x800000ff05027221 */ /* 0x000fc80000010100 */
[----:B------:R-:W-:-:S04]  /*38b0*/  FFMA R2, R5, R2, R0 ;  /* 0x0000000205027223 */ /* 0x000fc80000000000 */
[----:B------:R-:W-:-:S04]  /*38c0*/  FFMA R2, R2, R3, R5 ;  /* 0x0000000302027223 */ /* 0x000fc80000000005 */
[----:B------:R-:W-:-:S07]  /*38d0*/  FMUL.FTZ R2, R2, 2.3283064365386962891e-10 ;  /* 0x2f80000002027820 */ /* 0x000fce0000410000 */
.L_x_76:
[----:B------:R-:W-:Y:S02]  /*38e0*/  HFMA2 R3, -RZ, RZ, 0, 0 ;  /* 0x00000000ff037431 */ /* 0x000fe400000001ff */
[----:B------:R-:W-:Y:S02]  /*38f0*/  IMAD.MOV.U32 R0, RZ, RZ, R2 ;  /* 0x000000ffff007224 */ /* 0x000fe400078e0002 */
[----:B------:R-:W-:-:S04]  /*3900*/  IMAD.MOV.U32 R2, RZ, RZ, R4 ;  /* 0x000000ffff027224 */ /* 0x000fc800078e0004 */
[----:B------:R-:W-:Y:S05]  /*3910*/  RET.REL.NODEC R2 `(_ZN15flash_attention22flash_attention_kernelILi32ELi32ELi1EEEvPfS1_S1_S1_S1_ii) ;  /* 0xffffffc402b87950 */ /* 0x000fea0003c3ffff */
        .weak           $__internal_2_$__cuda_sm3x_div_rn_noftz_f32_slowpath
        .type           $__internal_2_$__cuda_sm3x_div_rn_noftz_f32_slowpath,@function
        .size           $__internal_2_$__cuda_sm3x_div_rn_noftz_f32_slowpath,(.L_x_91 - $__internal_2_$__cuda_sm3x_div_rn_noftz_f32_slowpath)
$__internal_2_$__cuda_sm3x_div_rn_noftz_f32_slowpath:
[----:B------:R-:W-:Y:S01]  /*3920*/  SHF.R.U32.HI R13, RZ, 0x17, R3 ;  /* 0x00000017ff0d7819 */ /* 0x000fe20000011603 */
[----:B------:R-:W-:Y:S01]  /*3930*/  BSSY.RECONVERGENT B4, `(.L_x_77) ;  /* 0x0000062000047945 */ /* 0x000fe20003800200 */
[----:B------:R-:W-:Y:S02]  /*3940*/  SHF.R.U32.HI R11, RZ, 0x17, R0 ;  /* 0x00000017ff0b7819 */ /* 0x000fe40000011600 */
[----:B------:R-:W-:Y:S02]  /*3950*/  LOP3.LUT R13, R13, 0xff, RZ, 0xc0, !PT ;  /* 0x000000ff0d0d7812 */ /* 0x000fe400078ec0ff */
[----:B------:R-:W-:-:S03]  /*3960*/  LOP3.LUT R16, R11, 0xff, RZ, 0xc0, !PT ;  /* 0x000000ff0b107812 */ /* 0x000fc600078ec0ff */
[----:B------:R-:W-:Y:S02]  /*3970*/  VIADD R15, R13, 0xffffffff ;  /* 0xffffffff0d0f7836 */ /* 0x000fe40000000000 */
[----:B------:R-:W-:-:S03]  /*3980*/  VIADD R14, R16, 0xffffffff ;  /* 0xffffffff100e7836 */ /* 0x000fc60000000000 */
[----:B------:R-:W-:-:S04]  /*3990*/  ISETP.GT.U32.AND P0, PT, R15, 0xfd, PT ;  /* 0x000000fd0f00780c */ /* 0x000fc80003f04070 */
[----:B------:R-:W-:-:S13]  /*39a0*/  ISETP.GT.U32.OR P0, PT, R14, 0xfd, P0 ;  /* 0x000000fd0e00780c */ /* 0x000fda0000704470 */
[----:B------:R-:W-:Y:S01]  /*39b0*/  @!P0 MOV R11, RZ ;  /* 0x000000ff000b8202 */ /* 0x000fe20000000f00 */
[----:B------:R-:W-:Y:S06]  /*39c0*/  @!P0 BRA `(.L_x_78) ;  /* 0x00000000005c8947 */ /* 0x000fec0003800000 */
[----:B------:R-:W-:Y:S02]  /*39d0*/  FSETP.GTU.FTZ.AND P0, PT, |R0|, +INF , PT ;  /* 0x7f8000000000780b */ /* 0x000fe40003f1c200 */
[----:B------:R-:W-:-:S04]  /*39e0*/  FSETP.GTU.FTZ.AND P1, PT, |R3|, +INF , PT ;  /* 0x7f8000000300780b */ /* 0x000fc80003f3c200 */
[----:B------:R-:W-:-:S13]  /*39f0*/  PLOP3.LUT P0, PT, P0, P1, PT, 0xf8, 0x8f ;  /* 0x00000000008f781c */ /* 0x000fda0000703f70 */
[----:B------:R-:W-:Y:S05]  /*3a00*/  @P0 BRA `(.L_x_79) ;  /* 0x00000004004c0947 */ /* 0x000fea0003800000 */
[----:B------:R-:W-:-:S13]  /*3a10*/  LOP3.LUT P0, RZ, R3, 0x7fffffff, R0, 0xc8, !PT ;  /* 0x7fffffff03ff7812 */ /* 0x000fda000780c800 */
[----:B------:R-:W-:Y:S05]  /*3a20*/  @!P0 BRA `(.L_x_80) ;  /* 0x00000004003c8947 */ /* 0x000fea0003800000 */
[C---:B------:R-:W-:Y:S02]  /*3a30*/  FSETP.NEU.FTZ.AND P3, PT, |R0|.reuse, +INF , PT ;  /* 0x7f8000000000780b */ /* 0x040fe40003f7d200 */
[----:B------:R-:W-:Y:S02]  /*3a40*/  FSETP.NEU.FTZ.AND P1, PT, |R3|, +INF , PT ;  /* 0x7f8000000300780b */ /* 0x000fe40003f3d200 */
[----:B------:R-:W-:-:S11]  /*3a50*/  FSETP.NEU.FTZ.AND P0, PT, |R0|, +INF , PT ;  /* 0x7f8000000000780b */ /* 0x000fd60003f1d200 */
[----:B------:R-:W-:Y:S05]  /*3a60*/  @!P1 BRA !P3, `(.L_x_80) ;  /* 0x00000004002c9947 */ /* 0x000fea0005800000 */
[----:B------:R-:W-:-:S04]  /*3a70*/  LOP3.LUT P3, RZ, R0, 0x7fffffff, RZ, 0xc0, !PT ;  /* 0x7fffffff00ff7812 */ /* 0x000fc8000786c0ff */
[----:B------:R-:W-:-:S13]  /*3a80*/  PLOP3.LUT P1, PT, P1, P3, PT, 0x2f, 0xf2 ;  /* 0x0000000000f2781c */ /* 0x000fda0000f26577 */
[----:B------:R-:W-:Y:S05]  /*3a90*/  @P1 BRA `(.L_x_81) ;  /* 0x0000000400181947 */ /* 0x000fea0003800000 */
[----:B------:R-:W-:-:S04]  /*3aa0*/  LOP3.LUT P1, RZ, R3, 0x7fffffff, RZ, 0xc0, !PT ;  /* 0x7fffffff03ff7812 */ /* 0x000fc8000782c0ff */
[----:B------:R-:W-:-:S13]  /*3ab0*/  PLOP3.LUT P0, PT, P0, P1, PT, 0x2f, 0xf2 ;  /* 0x0000000000f2781c */ /* 0x000fda0000702577 */
[----:B------:R-:W-:Y:S05]  /*3ac0*/  @P0 BRA `(.L_x_82) ;  /* 0x0000000400000947 */ /* 0x000fea0003800000 */
[----:B------:R-:W-:Y:S02]  /*3ad0*/  ISETP.GE.AND P0, PT, R14, RZ, PT ;  /* 0x000000ff0e00720c */ /* 0x000fe40003f06270 */
[----:B------:R-:W-:-:S11]  /*3ae0*/  ISETP.GE.AND P1, PT, R15, RZ, PT ;  /* 0x000000ff0f00720c */ /* 0x000fd60003f26270 */
[----:B------:R-:W-:Y:S02]  /*3af0*/  @P0 IMAD.MOV.U32 R11, RZ, RZ, RZ ;  /* 0x000000ffff0b0224 */ /* 0x000fe400078e00ff */
[----:B------:R-:W-:Y:S01]  /*3b00*/  @!P0 FFMA R0, R0, 1.84467440737095516160e+19, RZ ;  /* 0x5f80000000008823 */ /* 0x000fe200000000ff */
[----:B------:R-:W-:Y:S02]  /*3b10*/  @!P0 IMAD.MOV.U32 R11, RZ, RZ, -0x40 ;  /* 0xffffffc0ff0b8424 */ /* 0x000fe400078e00ff */
[----:B------:R-:W-:-:S03]  /*3b20*/  @!P1 FFMA R3, R3, 1.84467440737095516160e+19, RZ ;  /* 0x5f80000003039823 */ /* 0x000fc600000000ff */
[----:B------:R-:W-:-:S07]  /*3b30*/  @!P1 IADD3 R11, PT, PT, R11, 0x40, RZ ;  /* 0x000000400b0b9810 */ /* 0x000fce0007ffe0ff */
.L_x_78:
[----:B------:R-:W-:Y:S01]  /*3b40*/  LEA R14, R13, 0xc0800000, 0x17 ;  /* 0xc08000000d0e7811 */ /* 0x000fe200078eb8ff */
[----:B------:R-:W-:Y:S04]  /*3b50*/  BSSY.RECONVERGENT B5, `(.L_x_83) ;  /* 0x0000036000057945 */ /* 0x000fe80003800200 */
[----:B------:R-:W-:Y:S02]  /*3b60*/  IMAD.IADD R15, R3, 0x1, -R14 ;  /* 0x00000001030f7824 */ /* 0x000fe400078e0a0e */
[----:B------:R-:W-:Y:S02]  /*3b70*/  VIADD R14, R16, 0xffffff81 ;  /* 0xffffff81100e7836 */ /* 0x000fe40000000000 */
[----:B------:R-:W0:Y:S01]  /*3b80*/  MUFU.RCP R3, R15 ;  /* 0x0000000f00037308 */ /* 0x000e220000001000 */
[----:B------:R-:W-:Y:S01]  /*3b90*/  FADD.FTZ R17, -R15, -RZ ;  /* 0x800000ff0f117221 */ /* 0x000fe20000010100 */
[C---:B------:R-:W-:Y:S01]  /*3ba0*/  IMAD R0, R14.reuse, -0x800000, R0 ;  /* 0xff8000000e007824 */ /* 0x040fe200078e0200 */
[----:B------:R-:W-:-:S04]  /*3bb0*/  IADD3 R14, PT, PT, R14, 0x7f, -R13 ;  /* 0x0000007f0e0e7810 */ /* 0x000fc80007ffe80d */
[----:B------:R-:W-:Y:S01]  /*3bc0*/  IADD3 R14, PT, PT, R14, R11, RZ ;  /* 0x0000000b0e0e7210 */ /* 0x000fe20007ffe0ff */
[----:B0-----:R-:W-:-:S04]  /*3bd0*/  FFMA R16, R3, R17, 1 ;  /* 0x3f80000003107423 */ /* 0x001fc80000000011 */
[----:B------:R-:W-:-:S04]  /*3be0*/  FFMA R3, R3, R16, R3 ;  /* 0x0000001003037223 */ /* 0x000fc80000000003 */
[----:B------:R-:W-:-:S04]  /*3bf0*/  FFMA R16, R0, R3, RZ ;  /* 0x0000000300107223 */ /* 0x000fc800000000ff */
[----:B------:R-:W-:-:S04]  /*3c00*/  FFMA R18, R17, R16, R0 ;  /* 0x0000001011127223 */ /* 0x000fc80000000000 */
[----:B------:R-:W-:-:S04]  /*3c10*/  FFMA R18, R3, R18, R16 ;  /* 0x0000001203127223 */ /* 0x000fc80000000010 */
[----:B------:R-:W-:-:S04]  /*3c20*/  FFMA R17, R17, R18, R0 ;  /* 0x0000001211117223 */ /* 0x000fc80000000000 */
[----:B------:R-:W-:-:S05]  /*3c30*/  FFMA R0, R3, R17, R18 ;  /* 0x0000001103007223 */ /* 0x000fca0000000012 */
[----:B------:R-:W-:-:S04]  /*3c40*/  SHF.R.U32.HI R13, RZ, 0x17, R0 ;  /* 0x00000017ff0d7819 */ /* 0x000fc80000011600 */
[----:B------:R-:W-:-:S05]  /*3c50*/  LOP3.LUT R13, R13, 0xff, RZ, 0xc0, !PT ;  /* 0x000000ff0d0d7812 */ /* 0x000fca00078ec0ff */
[----:B------:R-:W-:-:S04]  /*3c60*/  IMAD.IADD R15, R13, 0x1, R14 ;  /* 0x000000010d0f7824 */ /* 0x000fc800078e020e */
[----:B------:R-:W-:-:S05]  /*3c70*/  VIADD R11, R15, 0xffffffff ;  /* 0xffffffff0f0b7836 */ /* 0x000fca0000000000 */
[----:B------:R-:W-:-:S13]  /*3c80*/  ISETP.GE.U32.AND P0, PT, R11, 0xfe, PT ;  /* 0x000000fe0b00780c */ /* 0x000fda0003f06070 */
[----:B------:R-:W-:Y:S05]  /*3c90*/  @!P0 BRA `(.L_x_84) ;  /* 0x0000000000808947 */ /* 0x000fea0003800000 */
[----:B------:R-:W-:-:S13]  /*3ca0*/  ISETP.GT.AND P0, PT, R15, 0xfe, PT ;  /* 0x000000fe0f00780c */ /* 0x000fda0003f04270 */
[----:B------:R-:W-:Y:S05]  /*3cb0*/  @P0 BRA `(.L_x_85) ;  /* 0x00000000006c0947 */ /* 0x000fea0003800000 */
[----:B------:R-:W-:-:S13]  /*3cc0*/  ISETP.GE.AND P0, PT, R15, 0x1, PT ;  /* 0x000000010f00780c */ /* 0x000fda0003f06270 */
[----:B------:R-:W-:Y:S05]  /*3cd0*/  @P0 BRA `(.L_x_86) ;  /* 0x0000000000740947 */ /* 0x000fea0003800000 */
[----:B------:R-:W-:Y:S02]  /*3ce0*/  ISETP.GE.AND P0, PT, R15, -0x18, PT ;  /* 0xffffffe80f00780c */ /* 0x000fe40003f06270 */
[----:B------:R-:W-:-:S11]  /*3cf0*/  LOP3.LUT R0, R0, 0x80000000, RZ, 0xc0, !PT ;  /* 0x8000000000007812 */ /* 0x000fd600078ec0ff */
[----:B------:R-:W-:Y:S05]  /*3d00*/  @!P0 BRA `(.L_x_86) ;  /* 0x0000000000688947 */ /* 0x000fea0003800000 */
[-CC-:B------:R-:W-:Y:S01]  /*3d10*/  FFMA.RZ R11, R3, R17.reuse, R18.reuse ;  /* 0x00000011030b7223 */ /* 0x180fe2000000c012 */
[----:B------:R-:W-:Y:S01]  /*3d20*/  IADD3 R16, PT, PT, R15, 0x20, RZ ;  /* 0x000000200f107810 */ /* 0x000fe20007ffe0ff */
[-CC-:B------:R-:W-:Y:S01]  /*3d30*/  FFMA.RM R14, R3, R17.reuse, R18.reuse ;  /* 0x00000011030e7223 */ /* 0x180fe20000004012 */
[----:B------:R-:W-:Y:S02]  /*3d40*/  ISETP.NE.AND P3, PT, R15, RZ, PT ;  /* 0x000000ff0f00720c */ /* 0x000fe40003f65270 */
[----:B------:R-:W-:Y:S01]  /*3d50*/  LOP3.LUT R13, R11, 0x7fffff, RZ, 0xc0, !PT ;  /* 0x007fffff0b0d7812 */ /* 0x000fe200078ec0ff */
[----:B------:R-:W-:Y:S01]  /*3d60*/  FFMA.RP R11, R3, R17, R18 ;  /* 0x00000011030b7223 */ /* 0x000fe20000008012 */
[----:B------:R-:W-:Y:S01]  /*3d70*/  IMAD.MOV R3, RZ, RZ, -R15 ;  /* 0x000000ffff037224 */ /* 0x000fe200078e0a0f */
[----:B------:R-:W-:Y:S02]  /*3d80*/  ISETP.NE.AND P1, PT, R15, RZ, PT ;  /* 0x000000ff0f00720c */ /* 0x000fe40003f25270 */
[----:B------:R-:W-:-:S02]  /*3d90*/  LOP3.LUT R13, R13, 0x800000, RZ, 0xfc, !PT ;  /* 0x008000000d0d7812 */ /* 0x000fc400078efcff */
[----:B------:R-:W-:Y:S02]  /*3da0*/  FSETP.NEU.FTZ.AND P0, PT, R11, R14, PT ;  /* 0x0000000e0b00720b */ /* 0x000fe40003f1d000 */
[----:B------:R-:W-:Y:S02]  /*3db0*/  SHF.L.U32 R16, R13, R16, RZ ;  /* 0x000000100d107219 */ /* 0x000fe400000006ff */
[----:B------:R-:W-:Y:S02]  /*3dc0*/  SEL R14, R3, RZ, P3 ;  /* 0x000000ff030e7207 */ /* 0x000fe40001800000 */
[----:B------:R-:W-:Y:S02]  /*3dd0*/  ISETP.NE.AND P1, PT, R16, RZ, P1 ;  /* 0x000000ff1000720c */ /* 0x000fe40000f25270 */
[----:B------:R-:W-:Y:S02]  /*3de0*/  SHF.R.U32.HI R14, RZ, R14, R13 ;  /* 0x0000000eff0e7219 */ /* 0x000fe4000001160d */
[----:B------:R-:W-:-:S02]  /*3df0*/  PLOP3.LUT P0, PT, P0, P1, PT, 0xf8, 0x8f ;  /* 0x00000000008f781c */ /* 0x000fc40000703f70 */
[----:B------:R-:W-:Y:S02]  /*3e00*/  SHF.R.U32.HI R16, RZ, 0x1, R14 ;  /* 0x00000001ff107819 */ /* 0x000fe4000001160e */
[----:B------:R-:W-:-:S04]  /*3e10*/  SEL R3, RZ, 0x1, !P0 ;  /* 0x00000001ff037807 */ /* 0x000fc80004000000 */
[----:B------:R-:W-:-:S04]  /*3e20*/  LOP3.LUT R3, R3, 0x1, R16, 0xf8, !PT ;  /* 0x0000000103037812 */ /* 0x000fc800078ef810 */
[----:B------:R-:W-:-:S05]  /*3e30*/  LOP3.LUT R3, R3, R14, RZ, 0xc0, !PT ;  /* 0x0000000e03037212 */ /* 0x000fca00078ec0ff */
[----:B------:R-:W-:-:S05]  /*3e40*/  IMAD.IADD R3, R16, 0x1, R3 ;  /* 0x0000000110037824 */ /* 0x000fca00078e0203 */
[----:B------:R-:W-:Y:S01]  /*3e50*/  LOP3.LUT R0, R3, R0, RZ, 0xfc, !PT ;  /* 0x0000000003007212 */ /* 0x000fe200078efcff */
[----:B------:R-:W-:Y:S06]  /*3e60*/  BRA `(.L_x_86) ;  /* 0x0000000000107947 */ /* 0x000fec0003800000 */
.L_x_85:
[----:B------:R-:W-:-:S04]  /*3e70*/  LOP3.LUT R0, R0, 0x80000000, RZ, 0xc0, !PT ;  /* 0x8000000000007812 */ /* 0x000fc800078ec0ff */
[----:B------:R-:W-:Y:S01]  /*3e80*/  LOP3.LUT R0, R0, 0x7f800000, RZ, 0xfc, !PT ;  /* 0x7f80000000007812 */ /* 0x000fe200078efcff */
[----:B------:R-:W-:Y:S06]  /*3e90*/  BRA `(.L_x_86) ;  /* 0x0000000000047947 */ /* 0x000fec0003800000 */
.L_x_84:
[----:B------:R-:W-:-:S07]  /*3ea0*/  LEA R0, R14, R0, 0x17 ;  /* 0x000000000e007211 */ /* 0x000fce00078eb8ff */
.L_x_86:
[----:B------:R-:W-:Y:S05]  /*3eb0*/  BSYNC.RECONVERGENT B5 ;  /* 0x0000000000057941 */ /* 0x000fea0003800200 */
.L_x_83:
[----:B------:R-:W-:Y:S05]  /*3ec0*/  BRA `(.L_x_87) ;  /* 0x0000000000207947 */ /* 0x000fea0003800000 */
.L_x_82:
[----:B------:R-:W-:-:S04]  /*3ed0*/  LOP3.LUT R0, R3, 0x80000000, R0, 0x48, !PT ;  /* 0x8000000003007812 */ /* 0x000fc800078e4800 */
[----:B------:R-:W-:Y:S01]  /*3ee0*/  LOP3.LUT R0, R0, 0x7f800000, RZ, 0xfc, !PT ;  /* 0x7f80000000007812 */ /* 0x000fe200078efcff */
[----:B------:R-:W-:Y:S06]  /*3ef0*/  BRA `(.L_x_87) ;  /* 0x0000000000147947 */ /* 0x000fec0003800000 */
.L_x_81:
[----:B------:R-:W-:Y:S01]  /*3f00*/  LOP3.LUT R0, R3, 0x80000000, R0, 0x48, !PT ;  /* 0x8000000003007812 */ /* 0x000fe200078e4800 */
[----:B------:R-:W-:Y:S06]  /*3f10*/  BRA `(.L_x_87) ;  /* 0x00000000000c7947 */ /* 0x000fec0003800000 */
.L_x_80:
[----:B------:R-:W0:Y:S01]  /*3f20*/  MUFU.RSQ R0, -QNAN ;  /* 0xffc0000000007908 */ /* 0x000e220000001400 */
[----:B------:R-:W-:Y:S05]  /*3f30*/  BRA `(.L_x_87) ;  /* 0x0000000000047947 */ /* 0x000fea0003800000 */
.L_x_79:
[----:B------:R-:W-:-:S07]  /*3f40*/  FADD.FTZ R0, R0, R3 ;  /* 0x0000000300007221 */ /* 0x000fce0000010000 */
.L_x_87:
[----:B------:R-:W-:Y:S05]  /*3f50*/  BSYNC.RECONVERGENT B4 ;  /* 0x0000000000047941 */ /* 0x000fea0003800200 */
.L_x_77:
[----:B------:R-:W-:-:S04]  /*3f60*/  IMAD.MOV.U32 R13, RZ, RZ, 0x0 ;  /* 0x00000000ff0d7424 */ /* 0x000fc800078e00ff */
[----:B0-----:R-:W-:Y:S05]  /*3f70*/  RET.REL.NODEC R12 `(_ZN15flash_attention22flash_attention_kernelILi32ELi32ELi1EEEvPfS1_S1_S1_S1_ii) ;  /* 0xffffffc00c207950 */ /* 0x001fea0003c3ffff */
.L_x_88:
[----:B------:R-:W-:-:S00]  /*3f80*/  BRA `(.L_x_88) ;  /* 0xfffffffc00fc7947 */ /* 0x000fc0000383ffff */
[----:B------:R-:W-:-:S00]  /*3f90*/  NOP ;  /* 0x0000000000007918 */ /* 0x000fc00000000000 */
        /* <DEDUP_REMOVED lines=14> */
.L_x_91:


//--------------------- .nv.shared._ZN15flash_attention22flash_attention_kernelILi32ELi32ELi1EEEvPfS1_S1_S1_S1_ii --------------------------
	.section	.nv.shared._ZN15flash_attention22flash_attention_kernelILi32ELi32ELi1EEEvPfS1_S1_S1_S1_ii,"aw",@nobits
	.sectionflags	@""
	.align	16
	.zero		1024


//--------------------- .nv.shared.reserved.0     --------------------------
	.section	.nv.shared.reserved.0,"aw",@nobits
	.weak		__nv_reservedSMEM_offset_0_alias
	.size		__nv_reservedSMEM_offset_0_alias, 0, 64
	.other		__nv_reservedSMEM_offset_0_alias,@"STO_CUDA_RESERVED_SHARED STV_DEFAULT"
__nv_reservedSMEM_offset_0_alias:
	.zero		0
	.zero		64


//--------------------- .nv.constant0._ZN15flash_attention22flash_attention_kernelILi32ELi32ELi1EEEvPfS1_S1_S1_S1_ii --------------------------
	.section	.nv.constant0._ZN15flash_attention22flash_attention_kernelILi32ELi32ELi1EEEvPfS1_S1_S1_S1_ii,"a",@progbits
	.sectionflags	@""
	.align	4
.nv.constant0._ZN15flash_attention22flash_attention_kernelILi32ELi32ELi1EEEvPfS1_S1_S1_S1_ii:
	.zero		944


//--------------------- SYMBOLS --------------------------

	.type		.nv.reservedSmem.offset0,@object
	.size		.nv.reservedSmem.offset0,0x4
	.type		.nv.reservedSmem.cap,@object
	.size		.nv.reservedSmem.cap,0x4
